//
// Generated by NVIDIA NVVM Compiler
//
// Compiler Build ID: CL-36424714
// Cuda compilation tools, release 13.0, V13.0.88
// Based on NVVM 20.0.0
//

.version 9.0
.target sm_100
.address_size 64

	// .globl	_Z12findClustersPdS_S_PiS0_iii

.visible .entry _Z12findClustersPdS_S_PiS0_iii(
	.param .u64 .ptr .align 1 _Z12findClustersPdS_S_PiS0_iii_param_0,
	.param .u64 .ptr .align 1 _Z12findClustersPdS_S_PiS0_iii_param_1,
	.param .u64 .ptr .align 1 _Z12findClustersPdS_S_PiS0_iii_param_2,
	.param .u64 .ptr .align 1 _Z12findClustersPdS_S_PiS0_iii_param_3,
	.param .u64 .ptr .align 1 _Z12findClustersPdS_S_PiS0_iii_param_4,
	.param .u32 _Z12findClustersPdS_S_PiS0_iii_param_5,
	.param .u32 _Z12findClustersPdS_S_PiS0_iii_param_6,
	.param .u32 _Z12findClustersPdS_S_PiS0_iii_param_7
)
{
	.local .align 16 .b8 	__local_depot0[800];
	.reg .b64 	%SP;
	.reg .b64 	%SPL;
	.reg .pred 	%p<83>;
	.reg .b32 	%r<209>;
	.reg .b32 	%f<257>;
	.reg .b64 	%rd<109>;
	.reg .b64 	%fd<221>;

	mov.u64 	%SPL, __local_depot0;
	ld.param.u64 	%rd34, [_Z12findClustersPdS_S_PiS0_iii_param_0];
	ld.param.u64 	%rd35, [_Z12findClustersPdS_S_PiS0_iii_param_1];
	ld.param.u64 	%rd32, [_Z12findClustersPdS_S_PiS0_iii_param_3];
	ld.param.u64 	%rd33, [_Z12findClustersPdS_S_PiS0_iii_param_4];
	ld.param.u32 	%r90, [_Z12findClustersPdS_S_PiS0_iii_param_5];
	ld.param.u32 	%r91, [_Z12findClustersPdS_S_PiS0_iii_param_6];
	ld.param.u32 	%r92, [_Z12findClustersPdS_S_PiS0_iii_param_7];
	cvta.to.global.u64 	%rd1, %rd34;
	cvta.to.global.u64 	%rd2, %rd35;
	cvta.to.global.u64 	%rd3, %rd33;
	add.u64 	%rd4, %SPL, 0;
	mov.u32 	%r93, %ctaid.x;
	mov.u32 	%r94, %ntid.x;
	mov.u32 	%r95, %tid.x;
	mad.lo.s32 	%r1, %r93, %r94, %r95;
	setp.ne.s32 	%p1, %r1, 0;
	mul.wide.s32 	%rd37, %r91, 4;
	add.s64 	%rd5, %rd3, %rd37;
	@%p1 bra 	$L__BB0_2;
	atom.global.exch.b32 	%r96, [%rd5], 0;
$L__BB0_2:
	setp.ge.s32 	%p2, %r1, %r92;
	@%p2 bra 	$L__BB0_76;
	setp.lt.s32 	%p3, %r90, 1;
	mov.f64 	%fd214, 0d0000000000000000;
	@%p3 bra 	$L__BB0_29;
	mul.lo.s32 	%r2, %r90, %r1;
	and.b32  	%r3, %r90, 15;
	setp.lt.u32 	%p4, %r90, 16;
	mov.b32 	%r176, 0;
	@%p4 bra 	$L__BB0_7;
	and.b32  	%r176, %r90, 2147483632;
	mov.b32 	%r181, 0;
$L__BB0_6:
	.pragma "nounroll";
	add.s32 	%r99, %r181, %r2;
	mul.wide.s32 	%rd38, %r99, 8;
	add.s64 	%rd39, %rd1, %rd38;
	ld.global.f64 	%fd18, [%rd39];
	mul.wide.u32 	%rd40, %r181, 8;
	add.s64 	%rd41, %rd4, %rd40;
	ld.global.f64 	%fd19, [%rd39+8];
	st.local.v2.f64 	[%rd41], {%fd18, %fd19};
	ld.global.f64 	%fd20, [%rd39+16];
	ld.global.f64 	%fd21, [%rd39+24];
	st.local.v2.f64 	[%rd41+16], {%fd20, %fd21};
	ld.global.f64 	%fd22, [%rd39+32];
	ld.global.f64 	%fd23, [%rd39+40];
	st.local.v2.f64 	[%rd41+32], {%fd22, %fd23};
	ld.global.f64 	%fd24, [%rd39+48];
	ld.global.f64 	%fd25, [%rd39+56];
	st.local.v2.f64 	[%rd41+48], {%fd24, %fd25};
	ld.global.f64 	%fd26, [%rd39+64];
	ld.global.f64 	%fd27, [%rd39+72];
	st.local.v2.f64 	[%rd41+64], {%fd26, %fd27};
	ld.global.f64 	%fd28, [%rd39+80];
	ld.global.f64 	%fd29, [%rd39+88];
	st.local.v2.f64 	[%rd41+80], {%fd28, %fd29};
	ld.global.f64 	%fd30, [%rd39+96];
	ld.global.f64 	%fd31, [%rd39+104];
	st.local.v2.f64 	[%rd41+96], {%fd30, %fd31};
	ld.global.f64 	%fd32, [%rd39+112];
	ld.global.f64 	%fd33, [%rd39+120];
	st.local.v2.f64 	[%rd41+112], {%fd32, %fd33};
	add.s32 	%r181, %r181, 16;
	setp.eq.s32 	%p5, %r181, %r176;
	@%p5 bra 	$L__BB0_7;
	bra.uni 	$L__BB0_6;
$L__BB0_7:
	setp.eq.s32 	%p6, %r3, 0;
	@%p6 bra 	$L__BB0_16;
	and.b32  	%r6, %r90, 7;
	setp.lt.u32 	%p7, %r3, 8;
	@%p7 bra 	$L__BB0_10;
	add.s32 	%r100, %r176, %r2;
	mul.wide.s32 	%rd42, %r100, 8;
	add.s64 	%rd43, %rd1, %rd42;
	ld.global.f64 	%fd34, [%rd43];
	mul.wide.u32 	%rd44, %r176, 8;
	add.s64 	%rd45, %rd4, %rd44;
	st.local.f64 	[%rd45], %fd34;
	ld.global.f64 	%fd35, [%rd43+8];
	st.local.f64 	[%rd45+8], %fd35;
	ld.global.f64 	%fd36, [%rd43+16];
	st.local.f64 	[%rd45+16], %fd36;
	ld.global.f64 	%fd37, [%rd43+24];
	st.local.f64 	[%rd45+24], %fd37;
	ld.global.f64 	%fd38, [%rd43+32];
	st.local.f64 	[%rd45+32], %fd38;
	ld.global.f64 	%fd39, [%rd43+40];
	st.local.f64 	[%rd45+40], %fd39;
	ld.global.f64 	%fd40, [%rd43+48];
	st.local.f64 	[%rd45+48], %fd40;
	ld.global.f64 	%fd41, [%rd43+56];
	st.local.f64 	[%rd45+56], %fd41;
	add.s32 	%r176, %r176, 8;
$L__BB0_10:
	setp.eq.s32 	%p8, %r6, 0;
	@%p8 bra 	$L__BB0_16;
	and.b32  	%r9, %r90, 3;
	setp.lt.u32 	%p9, %r6, 4;
	@%p9 bra 	$L__BB0_13;
	add.s32 	%r101, %r176, %r2;
	mul.wide.s32 	%rd46, %r101, 8;
	add.s64 	%rd47, %rd1, %rd46;
	ld.global.f64 	%fd42, [%rd47];
	mul.wide.u32 	%rd48, %r176, 8;
	add.s64 	%rd49, %rd4, %rd48;
	st.local.f64 	[%rd49], %fd42;
	ld.global.f64 	%fd43, [%rd47+8];
	st.local.f64 	[%rd49+8], %fd43;
	ld.global.f64 	%fd44, [%rd47+16];
	st.local.f64 	[%rd49+16], %fd44;
	ld.global.f64 	%fd45, [%rd47+24];
	st.local.f64 	[%rd49+24], %fd45;
	add.s32 	%r176, %r176, 4;
$L__BB0_13:
	setp.eq.s32 	%p10, %r9, 0;
	@%p10 bra 	$L__BB0_16;
	mov.b32 	%r180, 0;
$L__BB0_15:
	.pragma "nounroll";
	add.s32 	%r103, %r176, %r2;
	mul.wide.s32 	%rd50, %r103, 8;
	add.s64 	%rd51, %rd1, %rd50;
	ld.global.f64 	%fd46, [%rd51];
	mul.wide.u32 	%rd52, %r176, 8;
	add.s64 	%rd53, %rd4, %rd52;
	st.local.f64 	[%rd53], %fd46;
	add.s32 	%r176, %r176, 1;
	add.s32 	%r180, %r180, 1;
	setp.ne.s32 	%p11, %r180, %r9;
	@%p11 bra 	$L__BB0_15;
$L__BB0_16:
	setp.eq.s32 	%p12, %r90, 1;
	mov.f64 	%fd214, 0d0000000000000000;
	mov.b64 	%rd102, 0;
	@%p12 bra 	$L__BB0_22;
	and.b32  	%r16, %r90, 2147483646;
	mov.f64 	%fd214, 0d0000000000000000;
	mov.b32 	%r185, 0;
$L__BB0_18:
	mul.wide.u32 	%rd55, %r185, 8;
	add.s64 	%rd14, %rd2, %rd55;
	ld.global.f64 	%fd50, [%rd14];
	add.s64 	%rd15, %rd4, %rd55;
	ld.local.f64 	%fd51, [%rd15];
	sub.f64 	%fd52, %fd50, %fd51;
	cvt.rn.f32.f64 	%f13, %fd52;
	abs.f32 	%f14, %f13;
	setp.eq.f32 	%p13, %f13, 0f3F800000;
	mov.f32 	%f255, 0f3F800000;
	@%p13 bra 	$L__BB0_79;
	setp.num.f32 	%p14, %f14, %f14;
	@%p14 bra 	$L__BB0_77;
	mov.f32 	%f81, 0f40000000;
	add.rn.f32 	%f255, %f13, %f81;
	bra.uni 	$L__BB0_79;
$L__BB0_21:
	cvt.u64.u32 	%rd102, %r16;
$L__BB0_22:
	and.b32  	%r127, %r90, 1;
	setp.eq.b32 	%p32, %r127, 1;
	not.pred 	%p33, %p32;
	@%p33 bra 	$L__BB0_29;
	shl.b64 	%rd56, %rd102, 3;
	add.s64 	%rd57, %rd2, %rd56;
	ld.global.f64 	%fd58, [%rd57];
	add.s64 	%rd58, %rd4, %rd56;
	ld.local.f64 	%fd59, [%rd58];
	sub.f64 	%fd60, %fd58, %fd59;
	cvt.rn.f32.f64 	%f1, %fd60;
	abs.f32 	%f2, %f1;
	setp.eq.f32 	%p34, %f1, 0f3F800000;
	mov.f32 	%f253, 0f3F800000;
	@%p34 bra 	$L__BB0_28;
	setp.nan.f32 	%p35, %f2, %f2;
	@%p35 bra 	$L__BB0_27;
	setp.lt.f32 	%p36, %f2, 0f00800000;
	mul.f32 	%f140, %f2, 0f4B800000;
	selp.f32 	%f141, %f140, %f2, %p36;
	mov.b32 	%r128, %f141;
	add.s32 	%r129, %r128, -1060439283;
	and.b32  	%r130, %r129, -8388608;
	sub.s32 	%r131, %r128, %r130;
	mov.b32 	%f142, %r131;
	cvt.rn.f32.s32 	%f143, %r130;
	selp.f32 	%f144, 0fC1C00000, 0f00000000, %p36;
	fma.rn.f32 	%f145, %f143, 0f34000000, %f144;
	add.f32 	%f146, %f142, 0fBF800000;
	add.f32 	%f147, %f142, 0f3F800000;
	rcp.approx.ftz.f32 	%f148, %f147;
	add.f32 	%f149, %f146, %f146;
	mul.f32 	%f150, %f149, %f148;
	mul.f32 	%f151, %f150, %f150;
	neg.f32 	%f152, %f150;
	sub.f32 	%f153, %f146, %f150;
	add.f32 	%f154, %f153, %f153;
	fma.rn.f32 	%f155, %f152, %f146, %f154;
	mul.rn.f32 	%f156, %f148, %f155;
	fma.rn.f32 	%f157, %f151, 0f3A2C32E4, 0f3B52E7DB;
	fma.rn.f32 	%f158, %f157, %f151, 0f3C93BB73;
	fma.rn.f32 	%f159, %f158, %f151, 0f3DF6384F;
	mul.rn.f32 	%f160, %f159, %f151;
	fma.rn.f32 	%f161, %f150, 0f3FB8AA3B, %f145;
	mul.f32 	%f162, %f160, 0f40400000;
	sub.f32 	%f163, %f145, %f161;
	fma.rn.f32 	%f164, %f150, 0f3FB8AA3B, %f163;
	fma.rn.f32 	%f165, %f156, 0f3FB8AA3B, %f164;
	fma.rn.f32 	%f166, %f150, 0f32A55E34, %f165;
	fma.rn.f32 	%f167, %f162, %f156, %f166;
	fma.rn.f32 	%f168, %f160, %f150, %f167;
	add.rn.f32 	%f169, %f161, %f168;
	mov.f32 	%f170, 0f40000000;
	mul.rn.f32 	%f171, %f169, %f170;
	cvt.rni.f32.f32 	%f172, %f171;
	sub.f32 	%f173, %f171, %f172;
	neg.f32 	%f174, %f171;
	fma.rn.f32 	%f175, %f169, 0f40000000, %f174;
	neg.f32 	%f176, %f161;
	add.rn.f32 	%f177, %f169, %f176;
	neg.f32 	%f178, %f177;
	add.rn.f32 	%f179, %f168, %f178;
	fma.rn.f32 	%f180, %f179, 0f40000000, %f175;
	add.f32 	%f181, %f173, %f180;
	setp.gt.f32 	%p37, %f172, 0f00000000;
	selp.b32 	%r132, 0, -2097152000, %p37;
	setp.neu.f32 	%p38, %f1, 0f00000000;
	setp.neu.f32 	%p39, %f2, 0f7F800000;
	setp.lt.f32 	%p40, %f171, 0f00000000;
	selp.f32 	%f182, 0f00000000, 0f7F800000, %p40;
	abs.f32 	%f183, %f171;
	setp.gt.f32 	%p41, %f183, 0f43180000;
	cvt.rzi.s32.f32 	%r133, %f172;
	shl.b32 	%r134, %r133, 23;
	sub.s32 	%r135, %r134, %r132;
	mov.b32 	%f184, %r135;
	add.s32 	%r136, %r132, 2130706432;
	mov.b32 	%f185, %r136;
	fma.rn.f32 	%f186, %f181, 0f391FCB8E, 0f3AAF85ED;
	fma.rn.f32 	%f187, %f186, %f181, 0f3C1D9856;
	fma.rn.f32 	%f188, %f187, %f181, 0f3D6357BB;
	fma.rn.f32 	%f189, %f188, %f181, 0f3E75FDEC;
	fma.rn.f32 	%f190, %f189, %f181, 0f3F317218;
	fma.rn.f32 	%f191, %f190, %f181, 0f3F800000;
	mul.f32 	%f192, %f191, %f185;
	mul.f32 	%f193, %f192, %f184;
	selp.f32 	%f253, %f182, %f193, %p41;
	and.pred  	%p42, %p38, %p39;
	@%p42 bra 	$L__BB0_28;
	add.f32 	%f194, %f1, %f1;
	mov.b32 	%r137, %f194;
	and.b32  	%r138, %r137, 2147483647;
	mov.b32 	%f253, %r138;
	bra.uni 	$L__BB0_28;
$L__BB0_27:
	mov.f32 	%f195, 0f40000000;
	add.rn.f32 	%f253, %f1, %f195;
$L__BB0_28:
	cvt.f64.f32 	%fd61, %f253;
	add.f64 	%fd214, %fd214, %fd61;
$L__BB0_29:
	ld.param.u32 	%r172, [_Z12findClustersPdS_S_PiS0_iii_param_6];
	setp.lt.s32 	%p43, %r172, 2;
	mov.b32 	%r194, 0;
	@%p43 bra 	$L__BB0_46;
	setp.lt.s32 	%p44, %r90, 1;
	@%p44 bra 	$L__BB0_40;
	neg.s32 	%r19, %r90;
	mul.wide.u32 	%rd8, %r90, 8;
	mov.b32 	%r194, 0;
	mov.b32 	%r182, 1;
$L__BB0_32:
	cvt.u64.u32 	%rd59, %r182;
	mad.lo.s64 	%rd103, %rd8, %rd59, %rd2;
	mov.f64 	%fd216, 0d0000000000000000;
	mov.u64 	%rd104, %rd4;
	mov.u32 	%r184, %r19;
$L__BB0_33:
	ld.global.f64 	%fd63, [%rd103];
	ld.local.f64 	%fd64, [%rd104];
	sub.f64 	%fd65, %fd63, %fd64;
	cvt.rn.f32.f64 	%f7, %fd65;
	abs.f32 	%f8, %f7;
	setp.eq.f32 	%p51, %f7, 0f3F800000;
	mov.f32 	%f254, 0f3F800000;
	@%p51 bra 	$L__BB0_38;
	setp.nan.f32 	%p52, %f8, %f8;
	@%p52 bra 	$L__BB0_37;
	setp.lt.f32 	%p53, %f8, 0f00800000;
	mul.f32 	%f197, %f8, 0f4B800000;
	selp.f32 	%f198, %f197, %f8, %p53;
	mov.b32 	%r150, %f198;
	add.s32 	%r151, %r150, -1060439283;
	and.b32  	%r152, %r151, -8388608;
	sub.s32 	%r153, %r150, %r152;
	mov.b32 	%f199, %r153;
	cvt.rn.f32.s32 	%f200, %r152;
	selp.f32 	%f201, 0fC1C00000, 0f00000000, %p53;
	fma.rn.f32 	%f202, %f200, 0f34000000, %f201;
	add.f32 	%f203, %f199, 0fBF800000;
	add.f32 	%f204, %f199, 0f3F800000;
	rcp.approx.ftz.f32 	%f205, %f204;
	add.f32 	%f206, %f203, %f203;
	mul.f32 	%f207, %f206, %f205;
	mul.f32 	%f208, %f207, %f207;
	neg.f32 	%f209, %f207;
	sub.f32 	%f210, %f203, %f207;
	add.f32 	%f211, %f210, %f210;
	fma.rn.f32 	%f212, %f209, %f203, %f211;
	mul.rn.f32 	%f213, %f205, %f212;
	fma.rn.f32 	%f214, %f208, 0f3A2C32E4, 0f3B52E7DB;
	fma.rn.f32 	%f215, %f214, %f208, 0f3C93BB73;
	fma.rn.f32 	%f216, %f215, %f208, 0f3DF6384F;
	mul.rn.f32 	%f217, %f216, %f208;
	fma.rn.f32 	%f218, %f207, 0f3FB8AA3B, %f202;
	mul.f32 	%f219, %f217, 0f40400000;
	sub.f32 	%f220, %f202, %f218;
	fma.rn.f32 	%f221, %f207, 0f3FB8AA3B, %f220;
	fma.rn.f32 	%f222, %f213, 0f3FB8AA3B, %f221;
	fma.rn.f32 	%f223, %f207, 0f32A55E34, %f222;
	fma.rn.f32 	%f224, %f219, %f213, %f223;
	fma.rn.f32 	%f225, %f217, %f207, %f224;
	add.rn.f32 	%f226, %f218, %f225;
	mov.f32 	%f227, 0f40000000;
	mul.rn.f32 	%f228, %f226, %f227;
	cvt.rni.f32.f32 	%f229, %f228;
	sub.f32 	%f230, %f228, %f229;
	neg.f32 	%f231, %f228;
	fma.rn.f32 	%f232, %f226, 0f40000000, %f231;
	neg.f32 	%f233, %f218;
	add.rn.f32 	%f234, %f226, %f233;
	neg.f32 	%f235, %f234;
	add.rn.f32 	%f236, %f225, %f235;
	fma.rn.f32 	%f237, %f236, 0f40000000, %f232;
	add.f32 	%f238, %f230, %f237;
	setp.gt.f32 	%p54, %f229, 0f00000000;
	selp.b32 	%r154, 0, -2097152000, %p54;
	setp.neu.f32 	%p55, %f7, 0f00000000;
	setp.neu.f32 	%p56, %f8, 0f7F800000;
	setp.lt.f32 	%p57, %f228, 0f00000000;
	selp.f32 	%f239, 0f00000000, 0f7F800000, %p57;
	abs.f32 	%f240, %f228;
	setp.gt.f32 	%p58, %f240, 0f43180000;
	cvt.rzi.s32.f32 	%r155, %f229;
	shl.b32 	%r156, %r155, 23;
	sub.s32 	%r157, %r156, %r154;
	mov.b32 	%f241, %r157;
	add.s32 	%r158, %r154, 2130706432;
	mov.b32 	%f242, %r158;
	fma.rn.f32 	%f243, %f238, 0f391FCB8E, 0f3AAF85ED;
	fma.rn.f32 	%f244, %f243, %f238, 0f3C1D9856;
	fma.rn.f32 	%f245, %f244, %f238, 0f3D6357BB;
	fma.rn.f32 	%f246, %f245, %f238, 0f3E75FDEC;
	fma.rn.f32 	%f247, %f246, %f238, 0f3F317218;
	fma.rn.f32 	%f248, %f247, %f238, 0f3F800000;
	mul.f32 	%f249, %f248, %f242;
	mul.f32 	%f250, %f249, %f241;
	selp.f32 	%f254, %f239, %f250, %p58;
	and.pred  	%p59, %p55, %p56;
	@%p59 bra 	$L__BB0_38;
	add.f32 	%f251, %f7, %f7;
	mov.b32 	%r159, %f251;
	and.b32  	%r160, %r159, 2147483647;
	mov.b32 	%f254, %r160;
	bra.uni 	$L__BB0_38;
$L__BB0_37:
	mov.f32 	%f252, 0f40000000;
	add.rn.f32 	%f254, %f7, %f252;
$L__BB0_38:
	cvt.f64.f32 	%fd66, %f254;
	add.f64 	%fd216, %fd216, %fd66;
	add.s32 	%r184, %r184, 1;
	setp.ne.s32 	%p60, %r184, 0;
	add.s64 	%rd104, %rd104, 8;
	add.s64 	%rd103, %rd103, 8;
	@%p60 bra 	$L__BB0_33;
	ld.param.u32 	%r174, [_Z12findClustersPdS_S_PiS0_iii_param_6];
	setp.lt.f64 	%p61, %fd216, %fd214;
	selp.f64 	%fd214, %fd216, %fd214, %p61;
	selp.b32 	%r194, %r182, %r194, %p61;
	add.s32 	%r182, %r182, 1;
	setp.eq.s32 	%p62, %r182, %r174;
	@%p62 bra 	$L__BB0_46;
	bra.uni 	$L__BB0_32;
$L__BB0_40:
	ld.param.u32 	%r173, [_Z12findClustersPdS_S_PiS0_iii_param_6];
	add.s32 	%r26, %r173, -1;
	add.s32 	%r143, %r173, -2;
	and.b32  	%r27, %r26, 3;
	setp.lt.u32 	%p45, %r143, 3;
	mov.b32 	%r194, 0;
	mov.b32 	%r191, 1;
	@%p45 bra 	$L__BB0_43;
	and.b32  	%r28, %r26, -4;
	mov.b32 	%r194, 0;
	mov.b32 	%r186, 1;
$L__BB0_42:
	setp.gt.f64 	%p46, %fd214, 0d0000000000000000;
	selp.f64 	%fd214, 0d0000000000000000, %fd214, %p46;
	selp.b32 	%r194, %r186, %r194, %p46;
	add.s32 	%r191, %r186, 4;
	add.s32 	%r146, %r186, 3;
	setp.ne.s32 	%p47, %r146, %r28;
	mov.u32 	%r186, %r191;
	@%p47 bra 	$L__BB0_42;
$L__BB0_43:
	setp.eq.s32 	%p48, %r27, 0;
	@%p48 bra 	$L__BB0_46;
	mov.b32 	%r193, 0;
$L__BB0_45:
	.pragma "nounroll";
	setp.gt.f64 	%p49, %fd214, 0d0000000000000000;
	selp.f64 	%fd214, 0d0000000000000000, %fd214, %p49;
	selp.b32 	%r194, %r191, %r194, %p49;
	add.s32 	%r191, %r191, 1;
	add.s32 	%r193, %r193, 1;
	setp.ne.s32 	%p50, %r193, %r27;
	@%p50 bra 	$L__BB0_45;
$L__BB0_46:
	cvta.to.global.u64 	%rd60, %rd32;
	mul.wide.s32 	%rd61, %r1, 4;
	add.s64 	%rd16, %rd60, %rd61;
	ld.global.u32 	%r45, [%rd16];
	setp.eq.s32 	%p63, %r45, %r194;
	@%p63 bra 	$L__BB0_76;
	setp.lt.s32 	%p64, %r90, 1;
	st.global.u32 	[%rd16], %r194;
	@%p64 bra 	$L__BB0_60;
	mul.lo.s32 	%r195, %r194, %r90;
	setp.lt.u32 	%p65, %r90, 16;
	mov.b32 	%r198, 0;
	@%p65 bra 	$L__BB0_51;
	and.b32  	%r198, %r90, 2147483632;
	neg.s32 	%r196, %r198;
	add.s64 	%rd105, %rd4, 64;
$L__BB0_50:
	.pragma "nounroll";
	ld.param.u64 	%rd97, [_Z12findClustersPdS_S_PiS0_iii_param_2];
	mul.wide.s32 	%rd62, %r195, 8;
	cvta.to.global.u64 	%rd63, %rd97;
	add.s64 	%rd64, %rd63, %rd62;
	ld.local.f64 	%fd67, [%rd105+-64];
	atom.global.add.f64 	%fd68, [%rd64], %fd67;
	ld.local.f64 	%fd69, [%rd105+-56];
	atom.global.add.f64 	%fd70, [%rd64+8], %fd69;
	ld.local.f64 	%fd71, [%rd105+-48];
	atom.global.add.f64 	%fd72, [%rd64+16], %fd71;
	ld.local.f64 	%fd73, [%rd105+-40];
	atom.global.add.f64 	%fd74, [%rd64+24], %fd73;
	ld.local.f64 	%fd75, [%rd105+-32];
	atom.global.add.f64 	%fd76, [%rd64+32], %fd75;
	ld.local.f64 	%fd77, [%rd105+-24];
	atom.global.add.f64 	%fd78, [%rd64+40], %fd77;
	ld.local.f64 	%fd79, [%rd105+-16];
	atom.global.add.f64 	%fd80, [%rd64+48], %fd79;
	ld.local.f64 	%fd81, [%rd105+-8];
	atom.global.add.f64 	%fd82, [%rd64+56], %fd81;
	ld.local.f64 	%fd83, [%rd105];
	atom.global.add.f64 	%fd84, [%rd64+64], %fd83;
	ld.local.f64 	%fd85, [%rd105+8];
	atom.global.add.f64 	%fd86, [%rd64+72], %fd85;
	ld.local.f64 	%fd87, [%rd105+16];
	atom.global.add.f64 	%fd88, [%rd64+80], %fd87;
	ld.local.f64 	%fd89, [%rd105+24];
	atom.global.add.f64 	%fd90, [%rd64+88], %fd89;
	ld.local.f64 	%fd91, [%rd105+32];
	atom.global.add.f64 	%fd92, [%rd64+96], %fd91;
	ld.local.f64 	%fd93, [%rd105+40];
	atom.global.add.f64 	%fd94, [%rd64+104], %fd93;
	ld.local.f64 	%fd95, [%rd105+48];
	atom.global.add.f64 	%fd96, [%rd64+112], %fd95;
	ld.local.f64 	%fd97, [%rd105+56];
	atom.global.add.f64 	%fd98, [%rd64+120], %fd97;
	add.s32 	%r196, %r196, 16;
	add.s32 	%r195, %r195, 16;
	add.s64 	%rd105, %rd105, 128;
	setp.ne.s32 	%p66, %r196, 0;
	@%p66 bra 	$L__BB0_50;
$L__BB0_51:
	and.b32  	%r54, %r90, 15;
	setp.eq.s32 	%p67, %r54, 0;
	@%p67 bra 	$L__BB0_60;
	ld.param.u64 	%rd98, [_Z12findClustersPdS_S_PiS0_iii_param_2];
	cvta.to.global.u64 	%rd20, %rd98;
	mul.lo.s32 	%r55, %r194, %r90;
	and.b32  	%r56, %r90, 7;
	setp.lt.u32 	%p68, %r54, 8;
	@%p68 bra 	$L__BB0_54;
	add.s32 	%r163, %r198, %r55;
	mul.wide.s32 	%rd65, %r163, 8;
	add.s64 	%rd66, %rd20, %rd65;
	mul.wide.u32 	%rd67, %r198, 8;
	add.s64 	%rd68, %rd4, %rd67;
	ld.local.f64 	%fd99, [%rd68];
	atom.global.add.f64 	%fd100, [%rd66], %fd99;
	ld.local.f64 	%fd101, [%rd68+8];
	atom.global.add.f64 	%fd102, [%rd66+8], %fd101;
	ld.local.f64 	%fd103, [%rd68+16];
	atom.global.add.f64 	%fd104, [%rd66+16], %fd103;
	ld.local.f64 	%fd105, [%rd68+24];
	atom.global.add.f64 	%fd106, [%rd66+24], %fd105;
	ld.local.f64 	%fd107, [%rd68+32];
	atom.global.add.f64 	%fd108, [%rd66+32], %fd107;
	ld.local.f64 	%fd109, [%rd68+40];
	atom.global.add.f64 	%fd110, [%rd66+40], %fd109;
	ld.local.f64 	%fd111, [%rd68+48];
	atom.global.add.f64 	%fd112, [%rd66+48], %fd111;
	ld.local.f64 	%fd113, [%rd68+56];
	atom.global.add.f64 	%fd114, [%rd66+56], %fd113;
	add.s32 	%r198, %r198, 8;
$L__BB0_54:
	setp.eq.s32 	%p69, %r56, 0;
	@%p69 bra 	$L__BB0_60;
	and.b32  	%r59, %r90, 3;
	setp.lt.u32 	%p70, %r56, 4;
	@%p70 bra 	$L__BB0_57;
	add.s32 	%r164, %r198, %r55;
	mul.wide.s32 	%rd69, %r164, 8;
	add.s64 	%rd70, %rd20, %rd69;
	mul.wide.u32 	%rd71, %r198, 8;
	add.s64 	%rd72, %rd4, %rd71;
	ld.local.f64 	%fd115, [%rd72];
	atom.global.add.f64 	%fd116, [%rd70], %fd115;
	ld.local.f64 	%fd117, [%rd72+8];
	atom.global.add.f64 	%fd118, [%rd70+8], %fd117;
	ld.local.f64 	%fd119, [%rd72+16];
	atom.global.add.f64 	%fd120, [%rd70+16], %fd119;
	ld.local.f64 	%fd121, [%rd72+24];
	atom.global.add.f64 	%fd122, [%rd70+24], %fd121;
	add.s32 	%r198, %r198, 4;
$L__BB0_57:
	setp.eq.s32 	%p71, %r59, 0;
	@%p71 bra 	$L__BB0_60;
	mul.wide.u32 	%rd73, %r198, 8;
	add.s64 	%rd106, %rd4, %rd73;
	add.s32 	%r201, %r198, %r55;
	neg.s32 	%r200, %r59;
$L__BB0_59:
	.pragma "nounroll";
	mul.wide.s32 	%rd74, %r201, 8;
	add.s64 	%rd75, %rd20, %rd74;
	ld.local.f64 	%fd123, [%rd106];
	atom.global.add.f64 	%fd124, [%rd75], %fd123;
	add.s64 	%rd106, %rd106, 8;
	add.s32 	%r201, %r201, 1;
	add.s32 	%r200, %r200, 1;
	setp.ne.s32 	%p72, %r200, 0;
	@%p72 bra 	$L__BB0_59;
$L__BB0_60:
	mul.wide.u32 	%rd76, %r194, 4;
	add.s64 	%rd77, %rd3, %rd76;
	atom.global.add.u32 	%r165, [%rd77], 1;
	setp.eq.s32 	%p73, %r45, -1;
	@%p73 bra 	$L__BB0_75;
	setp.lt.s32 	%p74, %r90, 1;
	@%p74 bra 	$L__BB0_74;
	mul.lo.s32 	%r202, %r45, %r90;
	setp.lt.u32 	%p75, %r90, 16;
	mov.b32 	%r205, 0;
	@%p75 bra 	$L__BB0_65;
	and.b32  	%r205, %r90, 2147483632;
	neg.s32 	%r203, %r205;
	add.s64 	%rd107, %rd4, 64;
$L__BB0_64:
	.pragma "nounroll";
	ld.param.u64 	%rd99, [_Z12findClustersPdS_S_PiS0_iii_param_2];
	mul.wide.s32 	%rd78, %r202, 8;
	cvta.to.global.u64 	%rd79, %rd99;
	add.s64 	%rd80, %rd79, %rd78;
	ld.local.f64 	%fd125, [%rd107+-64];
	neg.f64 	%fd126, %fd125;
	atom.global.add.f64 	%fd127, [%rd80], %fd126;
	ld.local.f64 	%fd128, [%rd107+-56];
	neg.f64 	%fd129, %fd128;
	atom.global.add.f64 	%fd130, [%rd80+8], %fd129;
	ld.local.f64 	%fd131, [%rd107+-48];
	neg.f64 	%fd132, %fd131;
	atom.global.add.f64 	%fd133, [%rd80+16], %fd132;
	ld.local.f64 	%fd134, [%rd107+-40];
	neg.f64 	%fd135, %fd134;
	atom.global.add.f64 	%fd136, [%rd80+24], %fd135;
	ld.local.f64 	%fd137, [%rd107+-32];
	neg.f64 	%fd138, %fd137;
	atom.global.add.f64 	%fd139, [%rd80+32], %fd138;
	ld.local.f64 	%fd140, [%rd107+-24];
	neg.f64 	%fd141, %fd140;
	atom.global.add.f64 	%fd142, [%rd80+40], %fd141;
	ld.local.f64 	%fd143, [%rd107+-16];
	neg.f64 	%fd144, %fd143;
	atom.global.add.f64 	%fd145, [%rd80+48], %fd144;
	ld.local.f64 	%fd146, [%rd107+-8];
	neg.f64 	%fd147, %fd146;
	atom.global.add.f64 	%fd148, [%rd80+56], %fd147;
	ld.local.f64 	%fd149, [%rd107];
	neg.f64 	%fd150, %fd149;
	atom.global.add.f64 	%fd151, [%rd80+64], %fd150;
	ld.local.f64 	%fd152, [%rd107+8];
	neg.f64 	%fd153, %fd152;
	atom.global.add.f64 	%fd154, [%rd80+72], %fd153;
	ld.local.f64 	%fd155, [%rd107+16];
	neg.f64 	%fd156, %fd155;
	atom.global.add.f64 	%fd157, [%rd80+80], %fd156;
	ld.local.f64 	%fd158, [%rd107+24];
	neg.f64 	%fd159, %fd158;
	atom.global.add.f64 	%fd160, [%rd80+88], %fd159;
	ld.local.f64 	%fd161, [%rd107+32];
	neg.f64 	%fd162, %fd161;
	atom.global.add.f64 	%fd163, [%rd80+96], %fd162;
	ld.local.f64 	%fd164, [%rd107+40];
	neg.f64 	%fd165, %fd164;
	atom.global.add.f64 	%fd166, [%rd80+104], %fd165;
	ld.local.f64 	%fd167, [%rd107+48];
	neg.f64 	%fd168, %fd167;
	atom.global.add.f64 	%fd169, [%rd80+112], %fd168;
	ld.local.f64 	%fd170, [%rd107+56];
	neg.f64 	%fd171, %fd170;
	atom.global.add.f64 	%fd172, [%rd80+120], %fd171;
	add.s32 	%r203, %r203, 16;
	add.s32 	%r202, %r202, 16;
	add.s64 	%rd107, %rd107, 128;
	setp.ne.s32 	%p76, %r203, 0;
	@%p76 bra 	$L__BB0_64;
$L__BB0_65:
	and.b32  	%r76, %r90, 15;
	setp.eq.s32 	%p77, %r76, 0;
	@%p77 bra 	$L__BB0_74;
	ld.param.u64 	%rd100, [_Z12findClustersPdS_S_PiS0_iii_param_2];
	cvta.to.global.u64 	%rd27, %rd100;
	mul.lo.s32 	%r77, %r45, %r90;
	and.b32  	%r78, %r90, 7;
	setp.lt.u32 	%p78, %r76, 8;
	@%p78 bra 	$L__BB0_68;
	add.s32 	%r168, %r205, %r77;
	mul.wide.s32 	%rd81, %r168, 8;
	add.s64 	%rd82, %rd27, %rd81;
	mul.wide.u32 	%rd83, %r205, 8;
	add.s64 	%rd84, %rd4, %rd83;
	ld.local.f64 	%fd173, [%rd84];
	neg.f64 	%fd174, %fd173;
	atom.global.add.f64 	%fd175, [%rd82], %fd174;
	ld.local.f64 	%fd176, [%rd84+8];
	neg.f64 	%fd177, %fd176;
	atom.global.add.f64 	%fd178, [%rd82+8], %fd177;
	ld.local.f64 	%fd179, [%rd84+16];
	neg.f64 	%fd180, %fd179;
	atom.global.add.f64 	%fd181, [%rd82+16], %fd180;
	ld.local.f64 	%fd182, [%rd84+24];
	neg.f64 	%fd183, %fd182;
	atom.global.add.f64 	%fd184, [%rd82+24], %fd183;
	ld.local.f64 	%fd185, [%rd84+32];
	neg.f64 	%fd186, %fd185;
	atom.global.add.f64 	%fd187, [%rd82+32], %fd186;
	ld.local.f64 	%fd188, [%rd84+40];
	neg.f64 	%fd189, %fd188;
	atom.global.add.f64 	%fd190, [%rd82+40], %fd189;
	ld.local.f64 	%fd191, [%rd84+48];
	neg.f64 	%fd192, %fd191;
	atom.global.add.f64 	%fd193, [%rd82+48], %fd192;
	ld.local.f64 	%fd194, [%rd84+56];
	neg.f64 	%fd195, %fd194;
	atom.global.add.f64 	%fd196, [%rd82+56], %fd195;
	add.s32 	%r205, %r205, 8;
$L__BB0_68:
	setp.eq.s32 	%p79, %r78, 0;
	@%p79 bra 	$L__BB0_74;
	and.b32  	%r81, %r90, 3;
	setp.lt.u32 	%p80, %r78, 4;
	@%p80 bra 	$L__BB0_71;
	add.s32 	%r169, %r205, %r77;
	mul.wide.s32 	%rd85, %r169, 8;
	add.s64 	%rd86, %rd27, %rd85;
	mul.wide.u32 	%rd87, %r205, 8;
	add.s64 	%rd88, %rd4, %rd87;
	ld.local.f64 	%fd197, [%rd88];
	neg.f64 	%fd198, %fd197;
	atom.global.add.f64 	%fd199, [%rd86], %fd198;
	ld.local.f64 	%fd200, [%rd88+8];
	neg.f64 	%fd201, %fd200;
	atom.global.add.f64 	%fd202, [%rd86+8], %fd201;
	ld.local.f64 	%fd203, [%rd88+16];
	neg.f64 	%fd204, %fd203;
	atom.global.add.f64 	%fd205, [%rd86+16], %fd204;
	ld.local.f64 	%fd206, [%rd88+24];
	neg.f64 	%fd207, %fd206;
	atom.global.add.f64 	%fd208, [%rd86+24], %fd207;
	add.s32 	%r205, %r205, 4;
$L__BB0_71:
	setp.eq.s32 	%p81, %r81, 0;
	@%p81 bra 	$L__BB0_74;
	mul.wide.u32 	%rd89, %r205, 8;
	add.s64 	%rd108, %rd4, %rd89;
	add.s32 	%r208, %r205, %r77;
	neg.s32 	%r207, %r81;
$L__BB0_73:
	.pragma "nounroll";
	mul.wide.s32 	%rd90, %r208, 8;
	add.s64 	%rd91, %rd27, %rd90;
	ld.local.f64 	%fd209, [%rd108];
	neg.f64 	%fd210, %fd209;
	atom.global.add.f64 	%fd211, [%rd91], %fd210;
	add.s64 	%rd108, %rd108, 8;
	add.s32 	%r208, %r208, 1;
	add.s32 	%r207, %r207, 1;
	setp.ne.s32 	%p82, %r207, 0;
	@%p82 bra 	$L__BB0_73;
$L__BB0_74:
	mul.wide.s32 	%rd92, %r45, 4;
	add.s64 	%rd93, %rd3, %rd92;
	atom.global.add.u32 	%r170, [%rd93], -1;
$L__BB0_75:
	ld.param.u32 	%r175, [_Z12findClustersPdS_S_PiS0_iii_param_6];
	ld.param.u64 	%rd101, [_Z12findClustersPdS_S_PiS0_iii_param_4];
	cvta.to.global.u64 	%rd94, %rd101;
	mul.wide.s32 	%rd95, %r175, 4;
	add.s64 	%rd96, %rd94, %rd95;
	atom.global.exch.b32 	%r171, [%rd96], 1;
$L__BB0_76:
	ret;
$L__BB0_77:
	setp.lt.f32 	%p15, %f14, 0f00800000;
	mul.f32 	%f26, %f14, 0f4B800000;
	selp.f32 	%f27, %f26, %f14, %p15;
	mov.b32 	%r105, %f27;
	add.s32 	%r106, %r105, -1060439283;
	and.b32  	%r107, %r106, -8388608;
	sub.s32 	%r108, %r105, %r107;
	mov.b32 	%f28, %r108;
	cvt.rn.f32.s32 	%f29, %r107;
	selp.f32 	%f30, 0fC1C00000, 0f00000000, %p15;
	fma.rn.f32 	%f31, %f29, 0f34000000, %f30;
	add.f32 	%f32, %f28, 0fBF800000;
	add.f32 	%f33, %f28, 0f3F800000;
	rcp.approx.ftz.f32 	%f34, %f33;
	add.f32 	%f35, %f32, %f32;
	mul.f32 	%f36, %f35, %f34;
	mul.f32 	%f37, %f36, %f36;
	neg.f32 	%f38, %f36;
	sub.f32 	%f39, %f32, %f36;
	add.f32 	%f40, %f39, %f39;
	fma.rn.f32 	%f41, %f38, %f32, %f40;
	mul.rn.f32 	%f42, %f34, %f41;
	fma.rn.f32 	%f43, %f37, 0f3A2C32E4, 0f3B52E7DB;
	fma.rn.f32 	%f44, %f43, %f37, 0f3C93BB73;
	fma.rn.f32 	%f45, %f44, %f37, 0f3DF6384F;
	mul.rn.f32 	%f46, %f45, %f37;
	fma.rn.f32 	%f47, %f36, 0f3FB8AA3B, %f31;
	mul.f32 	%f48, %f46, 0f40400000;
	sub.f32 	%f49, %f31, %f47;
	fma.rn.f32 	%f50, %f36, 0f3FB8AA3B, %f49;
	fma.rn.f32 	%f51, %f42, 0f3FB8AA3B, %f50;
	fma.rn.f32 	%f52, %f36, 0f32A55E34, %f51;
	fma.rn.f32 	%f53, %f48, %f42, %f52;
	fma.rn.f32 	%f54, %f46, %f36, %f53;
	add.rn.f32 	%f55, %f47, %f54;
	mov.f32 	%f56, 0f40000000;
	mul.rn.f32 	%f57, %f55, %f56;
	cvt.rni.f32.f32 	%f58, %f57;
	sub.f32 	%f59, %f57, %f58;
	neg.f32 	%f60, %f57;
	fma.rn.f32 	%f61, %f55, 0f40000000, %f60;
	neg.f32 	%f62, %f47;
	add.rn.f32 	%f63, %f55, %f62;
	neg.f32 	%f64, %f63;
	add.rn.f32 	%f65, %f54, %f64;
	fma.rn.f32 	%f66, %f65, 0f40000000, %f61;
	add.f32 	%f67, %f59, %f66;
	setp.gt.f32 	%p16, %f58, 0f00000000;
	selp.b32 	%r109, 0, -2097152000, %p16;
	setp.neu.f32 	%p17, %f13, 0f00000000;
	setp.neu.f32 	%p18, %f14, 0f7F800000;
	setp.lt.f32 	%p19, %f57, 0f00000000;
	selp.f32 	%f68, 0f00000000, 0f7F800000, %p19;
	abs.f32 	%f69, %f57;
	setp.gt.f32 	%p20, %f69, 0f43180000;
	cvt.rzi.s32.f32 	%r110, %f58;
	shl.b32 	%r111, %r110, 23;
	sub.s32 	%r112, %r111, %r109;
	mov.b32 	%f70, %r112;
	add.s32 	%r113, %r109, 2130706432;
	mov.b32 	%f71, %r113;
	fma.rn.f32 	%f72, %f67, 0f391FCB8E, 0f3AAF85ED;
	fma.rn.f32 	%f73, %f72, %f67, 0f3C1D9856;
	fma.rn.f32 	%f74, %f73, %f67, 0f3D6357BB;
	fma.rn.f32 	%f75, %f74, %f67, 0f3E75FDEC;
	fma.rn.f32 	%f76, %f75, %f67, 0f3F317218;
	fma.rn.f32 	%f77, %f76, %f67, 0f3F800000;
	mul.f32 	%f78, %f77, %f71;
	mul.f32 	%f79, %f78, %f70;
	selp.f32 	%f255, %f68, %f79, %p20;
	and.pred  	%p21, %p17, %p18;
	@%p21 bra 	$L__BB0_79;
	add.f32 	%f80, %f13, %f13;
	mov.b32 	%r114, %f80;
	and.b32  	%r115, %r114, 2147483647;
	mov.b32 	%f255, %r115;
$L__BB0_79:
	cvt.f64.f32 	%fd53, %f255;
	add.f64 	%fd10, %fd214, %fd53;
	ld.global.f64 	%fd54, [%rd14+8];
	ld.local.f64 	%fd55, [%rd15+8];
	sub.f64 	%fd56, %fd54, %fd55;
	cvt.rn.f32.f64 	%f19, %fd56;
	abs.f32 	%f20, %f19;
	setp.eq.f32 	%p22, %f19, 0f3F800000;
	mov.f32 	%f256, 0f3F800000;
	@%p22 bra 	$L__BB0_84;
	setp.nan.f32 	%p23, %f20, %f20;
	@%p23 bra 	$L__BB0_83;
	setp.lt.f32 	%p24, %f20, 0f00800000;
	mul.f32 	%f83, %f20, 0f4B800000;
	selp.f32 	%f84, %f83, %f20, %p24;
	mov.b32 	%r116, %f84;
	add.s32 	%r117, %r116, -1060439283;
	and.b32  	%r118, %r117, -8388608;
	sub.s32 	%r119, %r116, %r118;
	mov.b32 	%f85, %r119;
	cvt.rn.f32.s32 	%f86, %r118;
	selp.f32 	%f87, 0fC1C00000, 0f00000000, %p24;
	fma.rn.f32 	%f88, %f86, 0f34000000, %f87;
	add.f32 	%f89, %f85, 0fBF800000;
	add.f32 	%f90, %f85, 0f3F800000;
	rcp.approx.ftz.f32 	%f91, %f90;
	add.f32 	%f92, %f89, %f89;
	mul.f32 	%f93, %f92, %f91;
	mul.f32 	%f94, %f93, %f93;
	neg.f32 	%f95, %f93;
	sub.f32 	%f96, %f89, %f93;
	add.f32 	%f97, %f96, %f96;
	fma.rn.f32 	%f98, %f95, %f89, %f97;
	mul.rn.f32 	%f99, %f91, %f98;
	fma.rn.f32 	%f100, %f94, 0f3A2C32E4, 0f3B52E7DB;
	fma.rn.f32 	%f101, %f100, %f94, 0f3C93BB73;
	fma.rn.f32 	%f102, %f101, %f94, 0f3DF6384F;
	mul.rn.f32 	%f103, %f102, %f94;
	fma.rn.f32 	%f104, %f93, 0f3FB8AA3B, %f88;
	mul.f32 	%f105, %f103, 0f40400000;
	sub.f32 	%f106, %f88, %f104;
	fma.rn.f32 	%f107, %f93, 0f3FB8AA3B, %f106;
	fma.rn.f32 	%f108, %f99, 0f3FB8AA3B, %f107;
	fma.rn.f32 	%f109, %f93, 0f32A55E34, %f108;
	fma.rn.f32 	%f110, %f105, %f99, %f109;
	fma.rn.f32 	%f111, %f103, %f93, %f110;
	add.rn.f32 	%f112, %f104, %f111;
	mov.f32 	%f113, 0f40000000;
	mul.rn.f32 	%f114, %f112, %f113;
	cvt.rni.f32.f32 	%f115, %f114;
	sub.f32 	%f116, %f114, %f115;
	neg.f32 	%f117, %f114;
	fma.rn.f32 	%f118, %f112, 0f40000000, %f117;
	neg.f32 	%f119, %f104;
	add.rn.f32 	%f120, %f112, %f119;
	neg.f32 	%f121, %f120;
	add.rn.f32 	%f122, %f111, %f121;
	fma.rn.f32 	%f123, %f122, 0f40000000, %f118;
	add.f32 	%f124, %f116, %f123;
	setp.gt.f32 	%p25, %f115, 0f00000000;
	selp.b32 	%r120, 0, -2097152000, %p25;
	setp.neu.f32 	%p26, %f19, 0f00000000;
	setp.neu.f32 	%p27, %f20, 0f7F800000;
	setp.lt.f32 	%p28, %f114, 0f00000000;
	selp.f32 	%f125, 0f00000000, 0f7F800000, %p28;
	abs.f32 	%f126, %f114;
	setp.gt.f32 	%p29, %f126, 0f43180000;
	cvt.rzi.s32.f32 	%r121, %f115;
	shl.b32 	%r122, %r121, 23;
	sub.s32 	%r123, %r122, %r120;
	mov.b32 	%f127, %r123;
	add.s32 	%r124, %r120, 2130706432;
	mov.b32 	%f128, %r124;
	fma.rn.f32 	%f129, %f124, 0f391FCB8E, 0f3AAF85ED;
	fma.rn.f32 	%f130, %f129, %f124, 0f3C1D9856;
	fma.rn.f32 	%f131, %f130, %f124, 0f3D6357BB;
	fma.rn.f32 	%f132, %f131, %f124, 0f3E75FDEC;
	fma.rn.f32 	%f133, %f132, %f124, 0f3F317218;
	fma.rn.f32 	%f134, %f133, %f124, 0f3F800000;
	mul.f32 	%f135, %f134, %f128;
	mul.f32 	%f136, %f135, %f127;
	selp.f32 	%f256, %f125, %f136, %p29;
	and.pred  	%p30, %p26, %p27;
	@%p30 bra 	$L__BB0_84;
	add.f32 	%f137, %f19, %f19;
	mov.b32 	%r125, %f137;
	and.b32  	%r126, %r125, 2147483647;
	mov.b32 	%f256, %r126;
	bra.uni 	$L__BB0_84;
$L__BB0_83:
	mov.f32 	%f138, 0f40000000;
	add.rn.f32 	%f256, %f19, %f138;
$L__BB0_84:
	cvt.f64.f32 	%fd57, %f256;
	add.f64 	%fd214, %fd10, %fd57;
	add.s32 	%r185, %r185, 2;
	setp.eq.s32 	%p31, %r185, %r16;
	@%p31 bra 	$L__BB0_21;
	bra.uni 	$L__BB0_18;

}
	// .globl	_Z12calculationsPdS_Piii
.visible .entry _Z12calculationsPdS_Piii(
	.param .u64 .ptr .align 1 _Z12calculationsPdS_Piii_param_0,
	.param .u64 .ptr .align 1 _Z12calculationsPdS_Piii_param_1,
	.param .u64 .ptr .align 1 _Z12calculationsPdS_Piii_param_2,
	.param .u32 _Z12calculationsPdS_Piii_param_3,
	.param .u32 _Z12calculationsPdS_Piii_param_4
)
{
	.reg .pred 	%p<2>;
	.reg .b32 	%r<10>;
	.reg .b64 	%rd<12>;
	.reg .b64 	%fd<4>;

	ld.param.u64 	%rd1, [_Z12calculationsPdS_Piii_param_0];
	ld.param.u64 	%rd2, [_Z12calculationsPdS_Piii_param_1];
	ld.param.u64 	%rd3, [_Z12calculationsPdS_Piii_param_2];
	ld.param.u32 	%r2, [_Z12calculationsPdS_Piii_param_3];
	ld.param.u32 	%r3, [_Z12calculationsPdS_Piii_param_4];
	mov.u32 	%r4, %ctaid.x;
	mov.u32 	%r5, %ntid.x;
	mov.u32 	%r6, %tid.x;
	mad.lo.s32 	%r1, %r4, %r5, %r6;
	mul.lo.s32 	%r7, %r3, %r2;
	setp.ge.s32 	%p1, %r1, %r7;
	@%p1 bra 	$L__BB1_2;
	cvta.to.global.u64 	%rd4, %rd2;
	cvta.to.global.u64 	%rd5, %rd3;
	cvta.to.global.u64 	%rd6, %rd1;
	mul.wide.s32 	%rd7, %r1, 8;
	add.s64 	%rd8, %rd4, %rd7;
	ld.global.f64 	%fd1, [%rd8];
	div.s32 	%r8, %r1, %r2;
	mul.wide.s32 	%rd9, %r8, 4;
	add.s64 	%rd10, %rd5, %rd9;
	ld.global.u32 	%r9, [%rd10];
	cvt.rn.f64.s32 	%fd2, %r9;
	div.rn.f64 	%fd3, %fd1, %fd2;
	add.s64 	%rd11, %rd6, %rd7;
	st.global.f64 	[%rd11], %fd3;
$L__BB1_2:
	ret;

}


// ===== COMPILED SASS (sm_100) =====

	.target	sm_100

	.elftype	@"ET_EXEC"


//--------------------- .note.nv.tkinfo           --------------------------
	.section	.note.nv.tkinfo,"",@"SHT_NOTE"
	.sectionflags	@"SHF_NOTE_NV_TKINFO"
	.tkinfo
        /*0018*/ 	.word	0x00000002
        /*0030*/ 	.string	""
        /*0030*/ 	.string	"ptxas"
        /*0030*/ 	.string	"Cuda compilation tools, release 13.0, V13.0.88"
        /*0030*/ 	.string	"Build cuda_13.0.r13.0/compiler.36424714_0"
        /*0030*/ 	.string	"-arch sm_100 -m 64 "



//--------------------- .note.nv.cuinfo           --------------------------
	.section	.note.nv.cuinfo,"",@"SHT_NOTE"
	.sectionflags	@"SHF_NOTE_NV_CUINFO"
        /*0018*/ 	.short	0x0002
        /*001a*/ 	.short	0x0064
        /*001c*/ 	.short	0x0082
	.zero		2


//--------------------- .nv.info                  --------------------------
	.section	.nv.info,"",@"SHT_CUDA_INFO"
	.align	4


	//----- nvinfo : EIATTR_REGCOUNT
	.align		4
        /*0000*/ 	.byte	0x04, 0x2f
        /*0002*/ 	.short	(.L_1 - .L_0)
	.align		4
.L_0:
        /*0004*/ 	.word	index@(_Z12findClustersPdS_S_PiS0_iii)
        /*0008*/ 	.word	0x00000022


	//----- nvinfo : EIATTR_FRAME_SIZE
	.align		4
.L_1:
        /*000c*/ 	.byte	0x04, 0x11
        /*000e*/ 	.short	(.L_3 - .L_2)
	.align		4
.L_2:
        /*0010*/ 	.word	index@(_Z12findClustersPdS_S_PiS0_iii)
        /*0014*/ 	.word	0x00000320


	//----- nvinfo : EIATTR_REGCOUNT
	.align		4
.L_3:
        /*0018*/ 	.byte	0x04, 0x2f
        /*001a*/ 	.short	(.L_5 - .L_4)
	.align		4
.L_4:
        /*001c*/ 	.word	index@(_Z12calculationsPdS_Piii)
        /*0020*/ 	.word	0x00000019


	//----- nvinfo : EIATTR_FRAME_SIZE
	.align		4
.L_5:
        /*0024*/ 	.byte	0x04, 0x11
        /*0026*/ 	.short	(.L_7 - .L_6)
	.align		4
.L_6:
        /*0028*/ 	.word	index@($__internal_0_$__cuda_sm20_div_rn_f64_full)
        /*002c*/ 	.word	0x00000000


	//----- nvinfo : EIATTR_FRAME_SIZE
	.align		4
.L_7:
        /*0030*/ 	.byte	0x04, 0x11
        /*0032*/ 	.short	(.L_9 - .L_8)
	.align		4
.L_8:
        /*0034*/ 	.word	index@(_Z12calculationsPdS_Piii)
        /*0038*/ 	.word	0x00000000


	//----- nvinfo : EIATTR_MIN_STACK_SIZE
	.align		4
.L_9:
        /*003c*/ 	.byte	0x04, 0x12
        /*003e*/ 	.short	(.L_11 - .L_10)
	.align		4
.L_10:
        /*0040*/ 	.word	index@(_Z12calculationsPdS_Piii)
        /*0044*/ 	.word	0x00000000


	//----- nvinfo : EIATTR_MIN_STACK_SIZE
	.align		4
.L_11:
        /*0048*/ 	.byte	0x04, 0x12
        /*004a*/ 	.short	(.L_13 - .L_12)
	.align		4
.L_12:
        /*004c*/ 	.word	index@(_Z12findClustersPdS_S_PiS0_iii)
        /*0050*/ 	.word	0x00000320
.L_13:


//--------------------- .nv.compat                --------------------------
	.section	.nv.compat,"",@"SHT_CUDA_COMPAT_INFO"
	.align	4
        /*0000*/ 	.byte	0x02, 0x09, 0x00, 0x00, 0x02, 0x02, 0x01, 0x00, 0x02, 0x05, 0x05, 0x00, 0x03, 0x07, 0x01, 0x01
        /*0010*/ 	.byte	0x02, 0x03, 0x00, 0x00, 0x02, 0x06, 0x01, 0x00, 0x04, 0x0b, 0x08, 0x00, 0x01, 0x00, 0x00, 0x00
        /*0020*/ 	.byte	0x00, 0x00, 0x00, 0x00


//--------------------- .nv.info._Z12calculationsPdS_Piii --------------------------
	.section	.nv.info._Z12calculationsPdS_Piii,"",@"SHT_CUDA_INFO"
	.sectionflags	@""
	.align	4


	//----- nvinfo : EIATTR_CUDA_API_VERSION
	.align		4
        /*0000*/ 	.byte	0x04, 0x37
        /*0002*/ 	.short	(.L_15 - .L_14)
.L_14:
        /*0004*/ 	.word	0x00000082


	//----- nvinfo : EIATTR_KPARAM_INFO
	.align		4
.L_15:
        /*0008*/ 	.byte	0x04, 0x17
        /*000a*/ 	.short	(.L_17 - .L_16)
.L_16:
        /*000c*/ 	.word	0x00000000
        /*0010*/ 	.short	0x0004
        /*0012*/ 	.short	0x001c
        /*0014*/ 	.byte	0x00, 0xf0, 0x11, 0x00


	//----- nvinfo : EIATTR_KPARAM_INFO
	.align		4
.L_17:
        /*0018*/ 	.byte	0x04, 0x17
        /*001a*/ 	.short	(.L_19 - .L_18)
.L_18:
        /*001c*/ 	.word	0x00000000
        /*0020*/ 	.short	0x0003
        /*0022*/ 	.short	0x0018
        /*0024*/ 	.byte	0x00, 0xf0, 0x11, 0x00


	//----- nvinfo : EIATTR_KPARAM_INFO
	.align		4
.L_19:
        /*0028*/ 	.byte	0x04, 0x17
        /*002a*/ 	.short	(.L_21 - .L_20)
.L_20:
        /*002c*/ 	.word	0x00000000
        /*0030*/ 	.short	0x0002
        /*0032*/ 	.short	0x0010
        /*0034*/ 	.byte	0x00, 0xf5, 0x21, 0x00


	//----- nvinfo : EIATTR_KPARAM_INFO
	.align		4
.L_21:
        /*0038*/ 	.byte	0x04, 0x17
        /*003a*/ 	.short	(.L_23 - .L_22)
.L_22:
        /*003c*/ 	.word	0x00000000
        /*0040*/ 	.short	0x0001
        /*0042*/ 	.short	0x0008
        /*0044*/ 	.byte	0x00, 0xf5, 0x21, 0x00


	//----- nvinfo : EIATTR_KPARAM_INFO
	.align		4
.L_23:
        /*0048*/ 	.byte	0x04, 0x17
        /*004a*/ 	.short	(.L_25 - .L_24)
.L_24:
        /*004c*/ 	.word	0x00000000
        /*0050*/ 	.short	0x0000
        /*0052*/ 	.short	0x0000
        /*0054*/ 	.byte	0x00, 0xf5, 0x21, 0x00


	//----- nvinfo : EIATTR_SPARSE_MMA_MASK
	.align		4
.L_25:
        /*0058*/ 	.byte	0x03, 0x50
        /*005a*/ 	.short	0x0000


	//----- nvinfo : EIATTR_MAXREG_COUNT
	.align		4
        /*005c*/ 	.byte	0x03, 0x1b
        /*005e*/ 	.short	0x00ff


	//----- nvinfo : EIATTR_MERCURY_ISA_VERSION
	.align		4
        /*0060*/ 	.byte	0x03, 0x5f
        /*0062*/ 	.short	0x0101


	//----- nvinfo : EIATTR_VRC_CTA_INIT_COUNT
	.align		4
        /*0064*/ 	.byte	0x02, 0x4a
	.zero		1
	.zero		1


	//----- nvinfo : EIATTR_EXIT_INSTR_OFFSETS
	.align		4
        /*0068*/ 	.byte	0x04, 0x1c
        /*006a*/ 	.short	(.L_27 - .L_26)


	//   ....[0]....
.L_26:
        /*006c*/ 	.word	0x00000080


	//   ....[1]....
        /*0070*/ 	.word	0x000003f0


	//----- nvinfo : EIATTR_CRS_STACK_SIZE
	.align		4
.L_27:
        /*0074*/ 	.byte	0x04, 0x1e
        /*0076*/ 	.short	(.L_29 - .L_28)
.L_28:
        /*0078*/ 	.word	0x00000000


	//----- nvinfo : EIATTR_CBANK_PARAM_SIZE
	.align		4
.L_29:
        /*007c*/ 	.byte	0x03, 0x19
        /*007e*/ 	.short	0x0020


	//----- nvinfo : EIATTR_PARAM_CBANK
	.align		4
        /*0080*/ 	.byte	0x04, 0x0a
        /*0082*/ 	.short	(.L_31 - .L_30)
	.align		4
.L_30:
        /*0084*/ 	.word	index@(.nv.constant0._Z12calculationsPdS_Piii)
        /*0088*/ 	.short	0x0380
        /*008a*/ 	.short	0x0020


	//----- nvinfo : EIATTR_SW_WAR
	.align		4
.L_31:
        /*008c*/ 	.byte	0x04, 0x36
        /*008e*/ 	.short	(.L_33 - .L_32)
.L_32:
        /*0090*/ 	.word	0x00000008
.L_33:


//--------------------- .nv.info._Z12findClustersPdS_S_PiS0_iii --------------------------
	.section	.nv.info._Z12findClustersPdS_S_PiS0_iii,"",@"SHT_CUDA_INFO"
	.sectionflags	@""
	.align	4


	//----- nvinfo : EIATTR_CUDA_API_VERSION
	.align		4
        /*0000*/ 	.byte	0x04, 0x37
        /*0002*/ 	.short	(.L_35 - .L_34)
.L_34:
        /*0004*/ 	.word	0x00000082


	//----- nvinfo : EIATTR_KPARAM_INFO
	.align		4
.L_35:
        /*0008*/ 	.byte	0x04, 0x17
        /*000a*/ 	.short	(.L_37 - .L_36)
.L_36:
        /*000c*/ 	.word	0x00000000
        /*0010*/ 	.short	0x0007
        /*0012*/ 	.short	0x0030
        /*0014*/ 	.byte	0x00, 0xf0, 0x11, 0x00


	//----- nvinfo : EIATTR_KPARAM_INFO
	.align		4
.L_37:
        /*0018*/ 	.byte	0x04, 0x17
        /*001a*/ 	.short	(.L_39 - .L_38)
.L_38:
        /*001c*/ 	.word	0x00000000
        /*0020*/ 	.short	0x0006
        /*0022*/ 	.short	0x002c
        /*0024*/ 	.byte	0x00, 0xf0, 0x11, 0x00


	//----- nvinfo : EIATTR_KPARAM_INFO
	.align		4
.L_39:
        /*0028*/ 	.byte	0x04, 0x17
        /*002a*/ 	.short	(.L_41 - .L_40)
.L_40:
        /*002c*/ 	.word	0x00000000
        /*0030*/ 	.short	0x0005
        /*0032*/ 	.short	0x0028
        /*0034*/ 	.byte	0x00, 0xf0, 0x11, 0x00


	//----- nvinfo : EIATTR_KPARAM_INFO
	.align		4
.L_41:
        /*0038*/ 	.byte	0x04, 0x17
        /*003a*/ 	.short	(.L_43 - .L_42)
.L_42:
        /*003c*/ 	.word	0x00000000
        /*0040*/ 	.short	0x0004
        /*0042*/ 	.short	0x0020
        /*0044*/ 	.byte	0x00, 0xf5, 0x21, 0x00


	//----- nvinfo : EIATTR_KPARAM_INFO
	.align		4
.L_43:
        /*0048*/ 	.byte	0x04, 0x17
        /*004a*/ 	.short	(.L_45 - .L_44)
.L_44:
        /*004c*/ 	.word	0x00000000
        /*0050*/ 	.short	0x0003
        /*0052*/ 	.short	0x0018
        /*0054*/ 	.byte	0x00, 0xf5, 0x21, 0x00


	//----- nvinfo : EIATTR_KPARAM_INFO
	.align		4
.L_45:
        /*0058*/ 	.byte	0x04, 0x17
        /*005a*/ 	.short	(.L_47 - .L_46)
.L_46:
        /*005c*/ 	.word	0x00000000
        /*0060*/ 	.short	0x0002
        /*0062*/ 	.short	0x0010
        /*0064*/ 	.byte	0x00, 0xf5, 0x21, 0x00


	//----- nvinfo : EIATTR_KPARAM_INFO
	.align		4
.L_47:
        /*0068*/ 	.byte	0x04, 0x17
        /*006a*/ 	.short	(.L_49 - .L_48)
.L_48:
        /*006c*/ 	.word	0x00000000
        /*0070*/ 	.short	0x0001
        /*0072*/ 	.short	0x0008
        /*0074*/ 	.byte	0x00, 0xf5, 0x21, 0x00


	//----- nvinfo : EIATTR_KPARAM_INFO
	.align		4
.L_49:
        /*0078*/ 	.byte	0x04, 0x17
        /*007a*/ 	.short	(.L_51 - .L_50)
.L_50:
        /*007c*/ 	.word	0x00000000
        /*0080*/ 	.short	0x0000
        /*0082*/ 	.short	0x0000
        /*0084*/ 	.byte	0x00, 0xf5, 0x21, 0x00


	//----- nvinfo : EIATTR_SPARSE_MMA_MASK
	.align		4
.L_51:
        /*0088*/ 	.byte	0x03, 0x50
        /*008a*/ 	.short	0x0000


	//----- nvinfo : EIATTR_MAXREG_COUNT
	.align		4
        /*008c*/ 	.byte	0x03, 0x1b
        /*008e*/ 	.short	0x00ff


	//----- nvinfo : EIATTR_MERCURY_ISA_VERSION
	.align		4
        /*0090*/ 	.byte	0x03, 0x5f
        /*0092*/ 	.short	0x0101


	//----- nvinfo : EIATTR_VRC_CTA_INIT_COUNT
	.align		4
        /*0094*/ 	.byte	0x02, 0x4a
	.zero		1
	.zero		1


	//----- nvinfo : EIATTR_EXIT_INSTR_OFFSETS
	.align		4
        /*0098*/ 	.byte	0x04, 0x1c
        /*009a*/ 	.short	(.L_53 - .L_52)


	//   ....[0]....
.L_52:
        /*009c*/ 	.word	0x00000110


	//   ....[1]....
        /*00a0*/ 	.word	0x00002090


	//   ....[2]....
        /*00a4*/ 	.word	0x00002ed0


	//----- nvinfo : EIATTR_CRS_STACK_SIZE
	.align		4
.L_53:
        /*00a8*/ 	.byte	0x04, 0x1e
        /*00aa*/ 	.short	(.L_55 - .L_54)
.L_54:
        /*00ac*/ 	.word	0x00000000


	//----- nvinfo : EIATTR_CBANK_PARAM_SIZE
	.align		4
.L_55:
        /*00b0*/ 	.byte	0x03, 0x19
        /*00b2*/ 	.short	0x0034


	//----- nvinfo : EIATTR_PARAM_CBANK
	.align		4
        /*00b4*/ 	.byte	0x04, 0x0a
        /*00b6*/ 	.short	(.L_57 - .L_56)
	.align		4
.L_56:
        /*00b8*/ 	.word	index@(.nv.constant0._Z12findClustersPdS_S_PiS0_iii)
        /*00bc*/ 	.short	0x0380
        /*00be*/ 	.short	0x0034


	//----- nvinfo : EIATTR_SW_WAR
	.align		4
.L_57:
        /*00c0*/ 	.byte	0x04, 0x36
        /*00c2*/ 	.short	(.L_59 - .L_58)
.L_58:
        /*00c4*/ 	.word	0x00000008
.L_59:


//--------------------- .nv.callgraph             --------------------------
	.section	.nv.callgraph,"",@"SHT_CUDA_CALLGRAPH"
	.align	4
	.sectionentsize	8
	.align		4
        /*0000*/ 	.word	0x00000000
	.align		4
        /*0004*/ 	.word	0xffffffff
	.align		4
        /*0008*/ 	.word	0x00000000
	.align		4
        /*000c*/ 	.word	0xfffffffe
	.align		4
        /*0010*/ 	.word	0x00000000
	.align		4
        /*0014*/ 	.word	0xfffffffd
	.align		4
        /*0018*/ 	.word	0x00000000
	.align		4
        /*001c*/ 	.word	0xfffffffc


//--------------------- .text._Z12calculationsPdS_Piii --------------------------
	.section	.text._Z12calculationsPdS_Piii,"ax",@progbits
	.align	128
        .global         _Z12calculationsPdS_Piii
        .type           _Z12calculationsPdS_Piii,@function
        .size           _Z12calculationsPdS_Piii,(.L_x_52 - _Z12calculationsPdS_Piii)
        .other          _Z12calculationsPdS_Piii,@"STO_CUDA_ENTRY STV_DEFAULT"
_Z12calculationsPdS_Piii:
.text._Z12calculationsPdS_Piii:
[----:B------:R-:W-:Y:S01]  /*0000*/  LDC R1, c[0x0][0x37c] ;  /* 0x0000df00ff017b82 */ /* 0x000fe20000000800 */
[----:B------:R-:W0:Y:S07]  /*0010*/  S2R R0, SR_TID.X ;  /* 0x0000000000007919 */ /* 0x000e2e0000002100 */
[----:B------:R-:W0:Y:S08]  /*0020*/  S2UR UR4, SR_CTAID.X ;  /* 0x00000000000479c3 */ /* 0x000e300000002500 */
[----:B------:R-:W0:Y:S08]  /*0030*/  LDC R5, c[0x0][0x360] ;  /* 0x0000d800ff057b82 */ /* 0x000e300000000800 */
[----:B------:R-:W1:Y:S01]  /*0040*/  LDC.64 R2, c[0x0][0x398] ;  /* 0x0000e600ff027b82 */ /* 0x000e620000000a00 */
[----:B0-----:R-:W-:-:S02]  /*0050*/  IMAD R5, R5, UR4, R0 ;  /* 0x0000000405057c24 */ /* 0x001fc4000f8e0200 */
[----:B-1----:R-:W-:-:S05]  /*0060*/  IMAD R0, R3, R2, RZ ;  /* 0x0000000203007224 */ /* 0x002fca00078e02ff */
[----:B------:R-:W-:-:S13]  /*0070*/  ISETP.GE.AND P0, PT, R5, R0, PT ;  /* 0x000000000500720c */ /* 0x000fda0003f06270 */
[----:B------:R-:W-:Y:S05]  /*0080*/  @P0 EXIT ;  /* 0x000000000000094d */ /* 0x000fea0003800000 */
[----:B------:R-:W-:Y:S01]  /*0090*/  IABS R9, R2 ;  /* 0x0000000200097213 */ /* 0x000fe20000000000 */
[----:B------:R-:W0:Y:S03]  /*00a0*/  LDCU.64 UR4, c[0x0][0x358] ;  /* 0x00006b00ff0477ac */ /* 0x000e260008000a00 */
[----:B------:R-:W1:Y:S08]  /*00b0*/  I2F.RP R0, R9 ;  /* 0x0000000900007306 */ /* 0x000e700000209400 */
[----:B-1----:R-:W1:Y:S02]  /*00c0*/  MUFU.RCP R0, R0 ;  /* 0x0000000000007308 */ /* 0x002e640000001000 */
[----:B-1----:R-:W-:-:S06]  /*00d0*/  VIADD R6, R0, 0xffffffe ;  /* 0x0ffffffe00067836 */ /* 0x002fcc0000000000 */
[----:B------:R1:W2:Y:S02]  /*00e0*/  F2I.FTZ.U32.TRUNC.NTZ R7, R6 ;  /* 0x0000000600077305 */ /* 0x0002a4000021f000 */
[----:B-1----:R-:W-:Y:S02]  /*00f0*/  IMAD.MOV.U32 R6, RZ, RZ, RZ ;  /* 0x000000ffff067224 */ /* 0x002fe400078e00ff */
[----:B--2---:R-:W-:-:S04]  /*0100*/  IMAD.MOV R4, RZ, RZ, -R7 ;  /* 0x000000ffff047224 */ /* 0x004fc800078e0a07 */
[----:B------:R-:W-:Y:S01]  /*0110*/  IMAD R3, R4, R9, RZ ;  /* 0x0000000904037224 */ /* 0x000fe200078e02ff */
[----:B------:R-:W-:-:S03]  /*0120*/  IABS R4, R5 ;  /* 0x0000000500047213 */ /* 0x000fc60000000000 */
[----:B------:R-:W-:-:S06]  /*0130*/  IMAD.HI.U32 R7, R7, R3, R6 ;  /* 0x0000000307077227 */ /* 0x000fcc00078e0006 */
[----:B------:R-:W-:Y:S02]  /*0140*/  IMAD.HI.U32 R3, R7, R4, RZ ;  /* 0x0000000407037227 */ /* 0x000fe400078e00ff */
[----:B------:R-:W1:Y:S02]  /*0150*/  LDC.64 R6, c[0x0][0x390] ;  /* 0x0000e400ff067b82 */ /* 0x000e640000000a00 */
[----:B------:R-:W-:-:S04]  /*0160*/  IMAD.MOV R0, RZ, RZ, -R3 ;  /* 0x000000ffff007224 */ /* 0x000fc800078e0a03 */
[----:B------:R-:W-:-:S05]  /*0170*/  IMAD R0, R9, R0, R4 ;  /* 0x0000000009007224 */ /* 0x000fca00078e0204 */
[----:B------:R-:W-:-:S13]  /*0180*/  ISETP.GT.U32.AND P1, PT, R9, R0, PT ;  /* 0x000000000900720c */ /* 0x000fda0003f24070 */
[----:B------:R-:W-:Y:S02]  /*0190*/  @!P1 IMAD.IADD R0, R0, 0x1, -R9 ;  /* 0x0000000100009824 */ /* 0x000fe400078e0a09 */
[----:B------:R-:W-:Y:S01]  /*01a0*/  @!P1 VIADD R3, R3, 0x1 ;  /* 0x0000000103039836 */ /* 0x000fe20000000000 */
[----:B------:R-:W-:Y:S02]  /*01b0*/  ISETP.NE.AND P1, PT, R2, RZ, PT ;  /* 0x000000ff0200720c */ /* 0x000fe40003f25270 */
[----:B------:R-:W-:Y:S02]  /*01c0*/  ISETP.GE.U32.AND P0, PT, R0, R9, PT ;  /* 0x000000090000720c */ /* 0x000fe40003f06070 */
[----:B------:R-:W-:Y:S01]  /*01d0*/  LOP3.LUT R0, R5, R2, RZ, 0x3c, !PT ;  /* 0x0000000205007212 */ /* 0x000fe200078e3cff */
[----:B------:R-:W2:Y:S03]  /*01e0*/  LDC.64 R8, c[0x0][0x388] ;  /* 0x0000e200ff087b82 */ /* 0x000ea60000000a00 */
[----:B------:R-:W-:-:S07]  /*01f0*/  ISETP.GE.AND P2, PT, R0, RZ, PT ;  /* 0x000000ff0000720c */ /* 0x000fce0003f46270 */
[----:B------:R-:W-:-:S06]  /*0200*/  @P0 VIADD R3, R3, 0x1 ;  /* 0x0000000103030836 */ /* 0x000fcc0000000000 */
[----:B------:R-:W-:Y:S01]  /*0210*/  @!P2 IMAD.MOV R3, RZ, RZ, -R3 ;  /* 0x000000ffff03a224 */ /* 0x000fe200078e0a03 */
[----:B------:R-:W-:-:S05]  /*0220*/  @!P1 LOP3.LUT R3, RZ, R2, RZ, 0x33, !PT ;  /* 0x00000002ff039212 */ /* 0x000fca00078e33ff */
[----:B-1----:R-:W-:-:S05]  /*0230*/  IMAD.WIDE R2, R3, 0x4, R6 ;  /* 0x0000000403027825 */ /* 0x002fca00078e0206 */
[----:B0-----:R-:W3:Y:S01]  /*0240*/  LDG.E R6, desc[UR4][R2.64] ;  /* 0x0000000402067981 */ /* 0x001ee2000c1e1900 */
[----:B--2---:R-:W-:-:S06]  /*0250*/  IMAD.WIDE R8, R5, 0x8, R8 ;  /* 0x0000000805087825 */ /* 0x004fcc00078e0208 */
[----:B------:R-:W2:Y:S01]  /*0260*/  LDG.E.64 R8, desc[UR4][R8.64] ;  /* 0x0000000408087981 */ /* 0x000ea2000c1e1b00 */
[----:B------:R-:W-:Y:S01]  /*0270*/  IMAD.MOV.U32 R10, RZ, RZ, 0x1 ;  /* 0x00000001ff0a7424 */ /* 0x000fe200078e00ff */
[----:B------:R-:W-:Y:S01]  /*0280*/  BSSY.RECONVERGENT B0, `(.L_x_0) ;  /* 0x0000013000007945 */ /* 0x000fe20003800200 */
[----:B---3--:R-:W0:Y:S01]  /*0290*/  I2F.F64 R6, R6 ;  /* 0x0000000600067312 */ /* 0x008e220000201c00 */
[----:B--2---:R-:W-:-:S07]  /*02a0*/  FSETP.GEU.AND P1, PT, |R9|, 6.5827683646048100446e-37, PT ;  /* 0x036000000900780b */ /* 0x004fce0003f2e200 */
[----:B0-----:R-:W0:Y:S02]  /*02b0*/  MUFU.RCP64H R11, R7 ;  /* 0x00000007000b7308 */ /* 0x001e240000001800 */
[----:B0-----:R-:W-:-:S08]  /*02c0*/  DFMA R12, -R6, R10, 1 ;  /* 0x3ff00000060c742b */ /* 0x001fd0000000010a */
[----:B------:R-:W-:-:S08]  /*02d0*/  DFMA R12, R12, R12, R12 ;  /* 0x0000000c0c0c722b */ /* 0x000fd0000000000c */
[----:B------:R-:W-:-:S08]  /*02e0*/  DFMA R12, R10, R12, R10 ;  /* 0x0000000c0a0c722b */ /* 0x000fd0000000000a */
[----:B------:R-:W-:-:S08]  /*02f0*/  DFMA R10, -R6, R12, 1 ;  /* 0x3ff00000060a742b */ /* 0x000fd0000000010c */
[----:B------:R-:W-:-:S08]  /*0300*/  DFMA R10, R12, R10, R12 ;  /* 0x0000000a0c0a722b */ /* 0x000fd0000000000c */
[----:B------:R-:W-:-:S08]  /*0310*/  DMUL R2, R8, R10 ;  /* 0x0000000a08027228 */ /* 0x000fd00000000000 */
[----:B------:R-:W-:-:S08]  /*0320*/  DFMA R12, -R6, R2, R8 ;  /* 0x00000002060c722b */ /* 0x000fd00000000108 */
[----:B------:R-:W-:-:S10]  /*0330*/  DFMA R2, R10, R12, R2 ;  /* 0x0000000c0a02722b */ /* 0x000fd40000000002 */
[----:B------:R-:W-:-:S05]  /*0340*/  FFMA R0, RZ, R7, R3 ;  /* 0x00000007ff007223 */ /* 0x000fca0000000003 */
[----:B------:R-:W-:-:S13]  /*0350*/  FSETP.GT.AND P0, PT, |R0|, 1.469367938527859385e-39, PT ;  /* 0x001000000000780b */ /* 0x000fda0003f04200 */
[----:B------:R-:W-:Y:S05]  /*0360*/  @P0 BRA P1, `(.L_x_1) ;  /* 0x0000000000100947 */ /* 0x000fea0000800000 */
[----:B------:R-:W-:-:S07]  /*0370*/  MOV R0, 0x390 ;  /* 0x0000039000007802 */ /* 0x000fce0000000f00 */
[----:B------:R-:W-:Y:S05]  /*0380*/  CALL.REL.NOINC `($__internal_0_$__cuda_sm20_div_rn_f64_full) ;  /* 0x00000000001c7944 */ /* 0x000fea0003c00000 */
[----:B------:R-:W-:Y:S02]  /*0390*/  IMAD.MOV.U32 R2, RZ, RZ, R12 ;  /* 0x000000ffff027224 */ /* 0x000fe400078e000c */
[----:B------:R-:W-:-:S07]  /*03a0*/  IMAD.MOV.U32 R3, RZ, RZ, R13 ;  /* 0x000000ffff037224 */ /* 0x000fce00078e000d */
.L_x_1:
[----:B------:R-:W-:Y:S05]  /*03b0*/  BSYNC.RECONVERGENT B0 ;  /* 0x0000000000007941 */ /* 0x000fea0003800200 */
.L_x_0:
[----:B------:R-:W0:Y:S02]  /*03c0*/  LDC.64 R6, c[0x0][0x380] ;  /* 0x0000e000ff067b82 */ /* 0x000e240000000a00 */
[----:B0-----:R-:W-:-:S05]  /*03d0*/  IMAD.WIDE R4, R5, 0x8, R6 ;  /* 0x0000000805047825 */ /* 0x001fca00078e0206 */
[----:B------:R-:W-:Y:S01]  /*03e0*/  STG.E.64 desc[UR4][R4.64], R2 ;  /* 0x0000000204007986 */ /* 0x000fe2000c101b04 */
[----:B------:R-:W-:Y:S05]  /*03f0*/  EXIT ;  /* 0x000000000000794d */ /* 0x000fea0003800000 */
        .weak           $__internal_0_$__cuda_sm20_div_rn_f64_full
        .type           $__internal_0_$__cuda_sm20_div_rn_f64_full,@function
        .size           $__internal_0_$__cuda_sm20_div_rn_f64_full,(.L_x_52 - $__internal_0_$__cuda_sm20_div_rn_f64_full)
$__internal_0_$__cuda_sm20_div_rn_f64_full:
[C---:B------:R-:W-:Y:S01]  /*0400*/  FSETP.GEU.AND P0, PT, |R7|.reuse, 1.469367938527859385e-39, PT ;  /* 0x001000000700780b */ /* 0x040fe20003f0e200 */
[----:B------:R-:W-:Y:S01]  /*0410*/  IMAD.MOV.U32 R14, RZ, RZ, 0x1 ;  /* 0x00000001ff0e7424 */ /* 0x000fe200078e00ff */
[----:B------:R-:W-:Y:S01]  /*0420*/  LOP3.LUT R2, R7, 0x800fffff, RZ, 0xc0, !PT ;  /* 0x800fffff07027812 */ /* 0x000fe200078ec0ff */
[----:B------:R-:W-:Y:S01]  /*0430*/  IMAD.MOV.U32 R12, RZ, RZ, 0x1ca00000 ;  /* 0x1ca00000ff0c7424 */ /* 0x000fe200078e00ff */
[C---:B------:R-:W-:Y:S01]  /*0440*/  FSETP.GEU.AND P2, PT, |R9|.reuse, 1.469367938527859385e-39, PT ;  /* 0x001000000900780b */ /* 0x040fe20003f4e200 */
[----:B------:R-:W-:Y:S01]  /*0450*/  BSSY.RECONVERGENT B1, `(.L_x_2) ;  /* 0x0000053000017945 */ /* 0x000fe20003800200 */
[----:B------:R-:W-:Y:S01]  /*0460*/  LOP3.LUT R3, R2, 0x3ff00000, RZ, 0xfc, !PT ;  /* 0x3ff0000002037812 */ /* 0x000fe200078efcff */
[----:B------:R-:W-:Y:S01]  /*0470*/  IMAD.MOV.U32 R2, RZ, RZ, R6 ;  /* 0x000000ffff027224 */ /* 0x000fe200078e0006 */
[----:B------:R-:W-:Y:S02]  /*0480*/  LOP3.LUT R4, R9, 0x7ff00000, RZ, 0xc0, !PT ;  /* 0x7ff0000009047812 */ /* 0x000fe400078ec0ff */
[----:B------:R-:W-:-:S03]  /*0490*/  LOP3.LUT R13, R7, 0x7ff00000, RZ, 0xc0, !PT ;  /* 0x7ff00000070d7812 */ /* 0x000fc600078ec0ff */
[----:B------:R-:W-:Y:S01]  /*04a0*/  @!P0 DMUL R2, R6, 8.98846567431157953865e+307 ;  /* 0x7fe0000006028828 */ /* 0x000fe20000000000 */
[C---:B------:R-:W-:Y:S01]  /*04b0*/  ISETP.GE.U32.AND P1, PT, R4.reuse, R13, PT ;  /* 0x0000000d0400720c */ /* 0x040fe20003f26070 */
[----:B------:R-:W-:Y:S02]  /*04c0*/  IMAD.MOV.U32 R21, RZ, RZ, R4 ;  /* 0x000000ffff157224 */ /* 0x000fe400078e0004 */
[----:B------:R-:W-:Y:S01]  /*04d0*/  @!P2 LOP3.LUT R17, R7, 0x7ff00000, RZ, 0xc0, !PT ;  /* 0x7ff000000711a812 */ /* 0x000fe200078ec0ff */
[----:B------:R-:W-:Y:S01]  /*04e0*/  @!P2 IMAD.MOV.U32 R16, RZ, RZ, RZ ;  /* 0x000000ffff10a224 */ /* 0x000fe200078e00ff */
[----:B------:R-:W0:Y:S01]  /*04f0*/  MUFU.RCP64H R15, R3 ;  /* 0x00000003000f7308 */ /* 0x000e220000001800 */
[----:B------:R-:W-:Y:S01]  /*0500*/  IMAD.MOV.U32 R20, RZ, RZ, R13 ;  /* 0x000000ffff147224 */ /* 0x000fe200078e000d */
[----:B------:R-:W-:Y:S02]  /*0510*/  @!P2 ISETP.GE.U32.AND P3, PT, R4, R17, PT ;  /* 0x000000110400a20c */ /* 0x000fe40003f66070 */
[----:B------:R-:W-:-:S02]  /*0520*/  @!P0 LOP3.LUT R20, R3, 0x7ff00000, RZ, 0xc0, !PT ;  /* 0x7ff0000003148812 */ /* 0x000fc400078ec0ff */
[----:B------:R-:W-:-:S03]  /*0530*/  @!P2 SEL R17, R12, 0x63400000, !P3 ;  /* 0x634000000c11a807 */ /* 0x000fc60005800000 */
[----:B------:R-:W-:Y:S01]  /*0540*/  VIADD R22, R20, 0xffffffff ;  /* 0xffffffff14167836 */ /* 0x000fe20000000000 */
[----:B------:R-:W-:-:S04]  /*0550*/  @!P2 LOP3.LUT R17, R17, 0x80000000, R9, 0xf8, !PT ;  /* 0x800000001111a812 */ /* 0x000fc800078ef809 */
[----:B------:R-:W-:Y:S01]  /*0560*/  @!P2 LOP3.LUT R17, R17, 0x100000, RZ, 0xfc, !PT ;  /* 0x001000001111a812 */ /* 0x000fe200078efcff */
[----:B0-----:R-:W-:-:S08]  /*0570*/  DFMA R10, R14, -R2, 1 ;  /* 0x3ff000000e0a742b */ /* 0x001fd00000000802 */
[----:B------:R-:W-:-:S08]  /*0580*/  DFMA R10, R10, R10, R10 ;  /* 0x0000000a0a0a722b */ /* 0x000fd0000000000a */
[----:B------:R-:W-:Y:S01]  /*0590*/  DFMA R14, R14, R10, R14 ;  /* 0x0000000a0e0e722b */ /* 0x000fe2000000000e */
[----:B------:R-:W-:Y:S01]  /*05a0*/  SEL R11, R12, 0x63400000, !P1 ;  /* 0x634000000c0b7807 */ /* 0x000fe20004800000 */
[----:B------:R-:W-:-:S03]  /*05b0*/  IMAD.MOV.U32 R10, RZ, RZ, R8 ;  /* 0x000000ffff0a7224 */ /* 0x000fc600078e0008 */
[----:B------:R-:W-:-:S03]  /*05c0*/  LOP3.LUT R11, R11, 0x800fffff, R9, 0xf8, !PT ;  /* 0x800fffff0b0b7812 */ /* 0x000fc600078ef809 */
[----:B------:R-:W-:-:S03]  /*05d0*/  DFMA R18, R14, -R2, 1 ;  /* 0x3ff000000e12742b */ /* 0x000fc60000000802 */
[----:B------:R-:W-:-:S05]  /*05e0*/  @!P2 DFMA R10, R10, 2, -R16 ;  /* 0x400000000a0aa82b */ /* 0x000fca0000000810 */
[----:B------:R-:W-:-:S05]  /*05f0*/  DFMA R14, R14, R18, R14 ;  /* 0x000000120e0e722b */ /* 0x000fca000000000e */
[----:B------:R-:W-:-:S03]  /*0600*/  @!P2 LOP3.LUT R21, R11, 0x7ff00000, RZ, 0xc0, !PT ;  /* 0x7ff000000b15a812 */ /* 0x000fc600078ec0ff */
[----:B------:R-:W-:Y:S02]  /*0610*/  DMUL R16, R14, R10 ;  /* 0x0000000a0e107228 */ /* 0x000fe40000000000 */
[----:B------:R-:W-:-:S05]  /*0620*/  VIADD R13, R21, 0xffffffff ;  /* 0xffffffff150d7836 */ /* 0x000fca0000000000 */
[----:B------:R-:W-:Y:S01]  /*0630*/  ISETP.GT.U32.AND P0, PT, R13, 0x7feffffe, PT ;  /* 0x7feffffe0d00780c */ /* 0x000fe20003f04070 */
[----:B------:R-:W-:-:S03]  /*0640*/  DFMA R18, R16, -R2, R10 ;  /* 0x800000021012722b */ /* 0x000fc6000000000a */
[----:B------:R-:W-:-:S05]  /*0650*/  ISETP.GT.U32.OR P0, PT, R22, 0x7feffffe, P0 ;  /* 0x7feffffe1600780c */ /* 0x000fca0000704470 */
[----:B------:R-:W-:-:S08]  /*0660*/  DFMA R14, R14, R18, R16 ;  /* 0x000000120e0e722b */ /* 0x000fd00000000010 */
[----:B------:R-:W-:Y:S05]  /*0670*/  @P0 BRA `(.L_x_3) ;  /* 0x00000000006c0947 */ /* 0x000fea0003800000 */
[----:B------:R-:W-:-:S04]  /*0680*/  LOP3.LUT R9, R7, 0x7ff00000, RZ, 0xc0, !PT ;  /* 0x7ff0000007097812 */ /* 0x000fc800078ec0ff */
[CC--:B------:R-:W-:Y:S02]  /*0690*/  VIADDMNMX R8, R4.reuse, -R9.reuse, 0xb9600000, !PT ;  /* 0xb960000004087446 */ /* 0x0c0fe40007800909 */
[----:B------:R-:W-:Y:S02]  /*06a0*/  ISETP.GE.U32.AND P0, PT, R4, R9, PT ;  /* 0x000000090400720c */ /* 0x000fe40003f06070 */
[----:B------:R-:W-:Y:S02]  /*06b0*/  VIMNMX R8, PT, PT, R8, 0x46a00000, PT ;  /* 0x46a0000008087848 */ /* 0x000fe40003fe0100 */
[----:B------:R-:W-:-:S05]  /*06c0*/  SEL R9, R12, 0x63400000, !P0 ;  /* 0x634000000c097807 */ /* 0x000fca0004000000 */
[----:B------:R-:W-:Y:S02]  /*06d0*/  IMAD.IADD R4, R8, 0x1, -R9 ;  /* 0x0000000108047824 */ /* 0x000fe400078e0a09 */
[----:B------:R-:W-:Y:S02]  /*06e0*/  IMAD.MOV.U32 R8, RZ, RZ, RZ ;  /* 0x000000ffff087224 */ /* 0x000fe400078e00ff */
[----:B------:R-:W-:-:S06]  /*06f0*/  VIADD R9, R4, 0x7fe00000 ;  /* 0x7fe0000004097836 */ /* 0x000fcc0000000000 */
[----:B------:R-:W-:-:S10]  /*0700*/  DMUL R12, R14, R8 ;  /* 0x000000080e0c7228 */ /* 0x000fd40000000000 */
[----:B------:R-:W-:-:S13]  /*0710*/  FSETP.GTU.AND P0, PT, |R13|, 1.469367938527859385e-39, PT ;  /* 0x001000000d00780b */ /* 0x000fda0003f0c200 */
[----:B------:R-:W-:Y:S05]  /*0720*/  @P0 BRA `(.L_x_4) ;  /* 0x0000000000940947 */ /* 0x000fea0003800000 */
[----:B------:R-:W-:Y:S01]  /*0730*/  DFMA R2, R14, -R2, R10 ;  /* 0x800000020e02722b */ /* 0x000fe2000000000a */
[----:B------:R-:W-:-:S09]  /*0740*/  IMAD.MOV.U32 R8, RZ, RZ, RZ ;  /* 0x000000ffff087224 */ /* 0x000fd200078e00ff */
[C---:B------:R-:W-:Y:S02]  /*0750*/  FSETP.NEU.AND P0, PT, R3.reuse, RZ, PT ;  /* 0x000000ff0300720b */ /* 0x040fe40003f0d000 */
[----:B------:R-:W-:-:S04]  /*0760*/  LOP3.LUT R7, R3, 0x80000000, R7, 0x48, !PT ;  /* 0x8000000003077812 */ /* 0x000fc800078e4807 */
[----:B------:R-:W-:-:S07]  /*0770*/  LOP3.LUT R9, R7, R9, RZ, 0xfc, !PT ;  /* 0x0000000907097212 */ /* 0x000fce00078efcff */
[----:B------:R-:W-:Y:S05]  /*0780*/  @!P0 BRA `(.L_x_4) ;  /* 0x00000000007c8947 */ /* 0x000fea0003800000 */
[----:B------:R-:W-:Y:S01]  /*0790*/  IMAD.MOV R3, RZ, RZ, -R4 ;  /* 0x000000ffff037224 */ /* 0x000fe200078e0a04 */
[----:B------:R-:W-:Y:S01]  /*07a0*/  DMUL.RP R8, R14, R8 ;  /* 0x000000080e087228 */ /* 0x000fe20000008000 */
[----:B------:R-:W-:-:S06]  /*07b0*/  IMAD.MOV.U32 R2, RZ, RZ, RZ ;  /* 0x000000ffff027224 */ /* 0x000fcc00078e00ff */
[----:B------:R-:W-:-:S03]  /*07c0*/  DFMA R2, R12, -R2, R14 ;  /* 0x800000020c02722b */ /* 0x000fc6000000000e */
[----:B------:R-:W-:-:S03]  /*07d0*/  LOP3.LUT R7, R9, R7, RZ, 0x3c, !PT ;  /* 0x0000000709077212 */ /* 0x000fc600078e3cff */
[----:B------:R-:W-:-:S04]  /*07e0*/  IADD3 R2, PT, PT, -R4, -0x43300000, RZ ;  /* 0xbcd0000004027810 */ /* 0x000fc80007ffe1ff */
[----:B------:R-:W-:-:S04]  /*07f0*/  FSETP.NEU.AND P0, PT, |R3|, R2, PT ;  /* 0x000000020300720b */ /* 0x000fc80003f0d200 */
[----:B------:R-:W-:Y:S02]  /*0800*/  FSEL R12, R8, R12, !P0 ;  /* 0x0000000c080c7208 */ /* 0x000fe40004000000 */
[----:B------:R-:W-:Y:S01]  /*0810*/  FSEL R13, R7, R13, !P0 ;  /* 0x0000000d070d7208 */ /* 0x000fe20004000000 */
[----:B------:R-:W-:Y:S06]  /*0820*/  BRA `(.L_x_4) ;  /* 0x0000000000547947 */ /* 0x000fec0003800000 */
.L_x_3:
[----:B------:R-:W-:-:S14]  /*0830*/  DSETP.NAN.AND P0, PT, R8, R8, PT ;  /* 0x000000080800722a */ /* 0x000fdc0003f08000 */
[----:B------:R-:W-:Y:S05]  /*0840*/  @P0 BRA `(.L_x_5) ;  /* 0x0000000000440947 */ /* 0x000fea0003800000 */
[----:B------:R-:W-:-:S14]  /*0850*/  DSETP.NAN.AND P0, PT, R6, R6, PT ;  /* 0x000000060600722a */ /* 0x000fdc0003f08000 */
[----:B------:R-:W-:Y:S05]  /*0860*/  @P0 BRA `(.L_x_6) ;  /* 0x0000000000300947 */ /* 0x000fea0003800000 */
[----:B------:R-:W-:Y:S01]  /*0870*/  ISETP.NE.AND P0, PT, R21, R20, PT ;  /* 0x000000141500720c */ /* 0x000fe20003f05270 */
[----:B------:R-:W-:Y:S02]  /*0880*/  IMAD.MOV.U32 R12, RZ, RZ, 0x0 ;  /* 0x00000000ff0c7424 */ /* 0x000fe400078e00ff */
[----:B------:R-:W-:-:S10]  /*0890*/  IMAD.MOV.U32 R13, RZ, RZ, -0x80000 ;  /* 0xfff80000ff0d7424 */ /* 0x000fd400078e00ff */
[----:B------:R-:W-:Y:S05]  /*08a0*/  @!P0 BRA `(.L_x_4) ;  /* 0x0000000000348947 */ /* 0x000fea0003800000 */
[----:B------:R-:W-:Y:S02]  /*08b0*/  ISETP.NE.AND P0, PT, R21, 0x7ff00000, PT ;  /* 0x7ff000001500780c */ /* 0x000fe40003f05270 */
[----:B------:R-:W-:Y:S02]  /*08c0*/  LOP3.LUT R13, R9, 0x80000000, R7, 0x48, !PT ;  /* 0x80000000090d7812 */ /* 0x000fe400078e4807 */
[----:B------:R-:W-:-:S13]  /*08d0*/  ISETP.EQ.OR P0, PT, R20, RZ, !P0 ;  /* 0x000000ff1400720c */ /* 0x000fda0004702670 */
[----:B------:R-:W-:Y:S01]  /*08e0*/  @P0 LOP3.LUT R2, R13, 0x7ff00000, RZ, 0xfc, !PT ;  /* 0x7ff000000d020812 */ /* 0x000fe200078efcff */
[----:B------:R-:W-:Y:S02]  /*08f0*/  @!P0 IMAD.MOV.U32 R12, RZ, RZ, RZ ;  /* 0x000000ffff0c8224 */ /* 0x000fe400078e00ff */
[----:B------:R-:W-:Y:S02]  /*0900*/  @P0 IMAD.MOV.U32 R12, RZ, RZ, RZ ;  /* 0x000000ffff0c0224 */ /* 0x000fe400078e00ff */
[----:B------:R-:W-:Y:S01]  /*0910*/  @P0 IMAD.MOV.U32 R13, RZ, RZ, R2 ;  /* 0x000000ffff0d0224 */ /* 0x000fe200078e0002 */
[----:B------:R-:W-:Y:S06]  /*0920*/  BRA `(.L_x_4) ;  /* 0x0000000000147947 */ /* 0x000fec0003800000 */
.L_x_6:
[----:B------:R-:W-:Y:S01]  /*0930*/  LOP3.LUT R13, R7, 0x80000, RZ, 0xfc, !PT ;  /* 0x00080000070d7812 */ /* 0x000fe200078efcff */
[----:B------:R-:W-:Y:S01]  /*0940*/  IMAD.MOV.U32 R12, RZ, RZ, R6 ;  /* 0x000000ffff0c7224 */ /* 0x000fe200078e0006 */
[----:B------:R-:W-:Y:S06]  /*0950*/  BRA `(.L_x_4) ;  /* 0x0000000000087947 */ /* 0x000fec0003800000 */
.L_x_5:
[----:B------:R-:W-:Y:S01]  /*0960*/  LOP3.LUT R13, R9, 0x80000, RZ, 0xfc, !PT ;  /* 0x00080000090d7812 */ /* 0x000fe200078efcff */
[----:B------:R-:W-:-:S07]  /*0970*/  IMAD.MOV.U32 R12, RZ, RZ, R8 ;  /* 0x000000ffff0c7224 */ /* 0x000fce00078e0008 */
.L_x_4:
[----:B------:R-:W-:Y:S05]  /*0980*/  BSYNC.RECONVERGENT B1 ;  /* 0x0000000000017941 */ /* 0x000fea0003800200 */
.L_x_2:
[----:B------:R-:W-:Y:S02]  /*0990*/  IMAD.MOV.U32 R2, RZ, RZ, R0 ;  /* 0x000000ffff027224 */ /* 0x000fe400078e0000 */
[----:B------:R-:W-:-:S04]  /*09a0*/  IMAD.MOV.U32 R3, RZ, RZ, 0x0 ;  /* 0x00000000ff037424 */ /* 0x000fc800078e00ff */
[----:B------:R-:W-:Y:S05]  /*09b0*/  RET.REL.NODEC R2 `(_Z12calculationsPdS_Piii) ;  /* 0xfffffff402907950 */ /* 0x000fea0003c3ffff */
.L_x_7:
[----:B------:R-:W-:-:S00]  /*09c0*/  BRA `(.L_x_7) ;  /* 0xfffffffc00fc7947 */ /* 0x000fc0000383ffff */
[----:B------:R-:W-:-:S00]  /*09d0*/  NOP ;  /* 0x0000000000007918 */ /* 0x000fc00000000000 */
        /* <DEDUP_REMOVED lines=10> */
.L_x_52:


//--------------------- .text._Z12findClustersPdS_S_PiS0_iii --------------------------
	.section	.text._Z12findClustersPdS_S_PiS0_iii,"ax",@progbits
	.align	128
        .global         _Z12findClustersPdS_S_PiS0_iii
        .type           _Z12findClustersPdS_S_PiS0_iii,@function
        .size           _Z12findClustersPdS_S_PiS0_iii,(.L_x_54 - _Z12findClustersPdS_S_PiS0_iii)
        .other          _Z12findClustersPdS_S_PiS0_iii,@"STO_CUDA_ENTRY STV_DEFAULT"
_Z12findClustersPdS_S_PiS0_iii:
.text._Z12findClustersPdS_S_PiS0_iii:
[----:B------:R-:W0:Y:S01]  /*0000*/  LDC R1, c[0x0][0x37c] ;  /* 0x0000df00ff017b82 */ /* 0x000e220000000800 */
[----:B------:R-:W1:Y:S07]  /*0010*/  S2R R3, SR_TID.X ;  /* 0x0000000000037919 */ /* 0x000e6e0000002100 */
[----:B------:R-:W1:Y:S01]  /*0020*/  S2UR UR4, SR_CTAID.X ;  /* 0x00000000000479c3 */ /* 0x000e620000002500 */
[----:B------:R-:W2:Y:S01]  /*0030*/  LDCU.64 UR10, c[0x0][0x358] ;  /* 0x00006b00ff0a77ac */ /* 0x000ea20008000a00 */
[----:B------:R-:W-:Y:S01]  /*0040*/  BSSY.RECONVERGENT B0, `(.L_x_8) ;  /* 0x000000a000007945 */ /* 0x000fe20003800200 */
[----:B0-----:R-:W-:-:S05]  /*0050*/  IADD3 R1, PT, PT, R1, -0x320, RZ ;  /* 0xfffffce001017810 */ /* 0x001fca0007ffe0ff */
[----:B------:R-:W1:Y:S08]  /*0060*/  LDC R2, c[0x0][0x360] ;  /* 0x0000d800ff027b82 */ /* 0x000e700000000800 */
[----:B------:R-:W0:Y:S08]  /*0070*/  LDC R7, c[0x0][0x3ac] ;  /* 0x0000eb00ff077b82 */ /* 0x000e300000000800 */
[----:B------:R-:W0:Y:S01]  /*0080*/  LDC.64 R4, c[0x0][0x3a0] ;  /* 0x0000e800ff047b82 */ /* 0x000e220000000a00 */
[----:B-1----:R-:W-:-:S05]  /*0090*/  IMAD R2, R2, UR4, R3 ;  /* 0x0000000402027c24 */ /* 0x002fca000f8e0203 */
[----:B------:R-:W-:Y:S01]  /*00a0*/  ISETP.NE.AND P0, PT, R2, RZ, PT ;  /* 0x000000ff0200720c */ /* 0x000fe20003f05270 */
[----:B0-----:R-:W-:-:S12]  /*00b0*/  IMAD.WIDE R4, R7, 0x4, R4 ;  /* 0x0000000407047825 */ /* 0x001fd800078e0204 */
[----:B--2---:R-:W-:Y:S05]  /*00c0*/  @P0 BRA `(.L_x_9) ;  /* 0x0000000000040947 */ /* 0x004fea0003800000 */
[----:B------:R0:W5:Y:S02]  /*00d0*/  ATOMG.E.EXCH.STRONG.GPU PT, RZ, desc[UR10][R4.64], RZ ;  /* 0x800000ff04ff79a8 */ /* 0x000164000c1ef10a */
.L_x_9:
[----:B------:R-:W-:Y:S05]  /*00e0*/  BSYNC.RECONVERGENT B0 ;  /* 0x0000000000007941 */ /* 0x000fea0003800200 */
.L_x_8:
[----:B------:R-:W1:Y:S02]  /*00f0*/  LDCU UR4, c[0x0][0x3b0] ;  /* 0x00007600ff0477ac */ /* 0x000e640008000800 */
[----:B-1----:R-:W-:-:S13]  /*0100*/  ISETP.GE.AND P0, PT, R2, UR4, PT ;  /* 0x0000000402007c0c */ /* 0x002fda000bf06270 */
[----:B------:R-:W-:Y:S05]  /*0110*/  @P0 EXIT ;  /* 0x000000000000094d */ /* 0x000fea0003800000 */
[----:B------:R-:W1:Y:S01]  /*0120*/  LDCU UR5, c[0x0][0x3a8] ;  /* 0x00007500ff0577ac */ /* 0x000e620008000800 */
[----:B0-----:R-:W-:Y:S01]  /*0130*/  CS2R R4, SRZ ;  /* 0x0000000000047805 */ /* 0x001fe2000001ff00 */
[----:B-1----:R-:W-:-:S09]  /*0140*/  UISETP.GE.AND UP0, UPT, UR5, 0x1, UPT ;  /* 0x000000010500788c */ /* 0x002fd2000bf06270 */
[----:B------:R-:W-:Y:S05]  /*0150*/  BRA.U !UP0, `(.L_x_10) ;  /* 0x00000015087c7547 */ /* 0x000fea000b800000 */
[----:B------:R-:W-:Y:S01]  /*0160*/  UISETP.GE.U32.AND UP0, UPT, UR5, 0x10, UPT ;  /* 0x000000100500788c */ /* 0x000fe2000bf06070 */
[----:B------:R-:W-:Y:S01]  /*0170*/  HFMA2 R24, -RZ, RZ, 0, 0 ;  /* 0x00000000ff187431 */ /* 0x000fe200000001ff */
[----:B------:R-:W-:-:S04]  /*0180*/  ULOP3.LUT UR4, UR5, 0xf, URZ, 0xc0, !UPT ;  /* 0x0000000f05047892 */ /* 0x000fc8000f8ec0ff */
[----:B------:R-:W-:-:S03]  /*0190*/  UISETP.NE.AND UP1, UPT, UR4, URZ, UPT ;  /* 0x000000ff0400728c */ /* 0x000fc6000bf25270 */
[----:B------:R-:W-:Y:S08]  /*01a0*/  BRA.U !UP0, `(.L_x_11) ;  /* 0x0000000108887547 */ /* 0x000ff0000b800000 */
[----:B------:R-:W-:Y:S01]  /*01b0*/  ULOP3.LUT UR6, UR5, 0x7ffffff0, URZ, 0xc0, !UPT ;  /* 0x7ffffff005067892 */ /* 0x000fe2000f8ec0ff */
[----:B------:R-:W-:-:S05]  /*01c0*/  MOV R3, RZ ;  /* 0x000000ff00037202 */ /* 0x000fca0000000f00 */
[----:B------:R-:W-:-:S07]  /*01d0*/  MOV R24, UR6 ;  /* 0x0000000600187c02 */ /* 0x000fce0008000f00 */
.L_x_12:
[----:B0-----:R-:W0:Y:S01]  /*01e0*/  LDC.64 R22, c[0x0][0x380] ;  /* 0x0000e000ff167b82 */ /* 0x001e220000000a00 */
[----:B------:R-:W-:-:S04]  /*01f0*/  IMAD R5, R2, UR5, R3 ;  /* 0x0000000502057c24 */ /* 0x000fc8000f8e0203 */
[----:B0-----:R-:W-:-:S05]  /*0200*/  IMAD.WIDE R22, R5, 0x8, R22 ;  /* 0x0000000805167825 */ /* 0x001fca00078e0216 */
[----:B------:R-:W2:Y:S04]  /*0210*/  LDG.E.64 R4, desc[UR10][R22.64] ;  /* 0x0000000a16047981 */ /* 0x000ea8000c1e1b00 */
[----:B------:R-:W2:Y:S04]  /*0220*/  LDG.E.64 R6, desc[UR10][R22.64+0x8] ;  /* 0x0000080a16067981 */ /* 0x000ea8000c1e1b00 */
[----:B------:R-:W3:Y:S04]  /*0230*/  LDG.E.64 R8, desc[UR10][R22.64+0x10] ;  /* 0x0000100a16087981 */ /* 0x000ee8000c1e1b00 */
[----:B------:R-:W3:Y:S04]  /*0240*/  LDG.E.64 R10, desc[UR10][R22.64+0x18] ;  /* 0x0000180a160a7981 */ /* 0x000ee8000c1e1b00 */
[----:B------:R-:W4:Y:S04]  /*0250*/  LDG.E.64 R12, desc[UR10][R22.64+0x20] ;  /* 0x0000200a160c7981 */ /* 0x000f28000c1e1b00 */
[----:B------:R-:W4:Y:S01]  /*0260*/  LDG.E.64 R14, desc[UR10][R22.64+0x28] ;  /* 0x0000280a160e7981 */ /* 0x000f22000c1e1b00 */
[----:B------:R-:W-:-:S03]  /*0270*/  LEA R0, R3, R1, 0x3 ;  /* 0x0000000103007211 */ /* 0x000fc600078e18ff */
[----:B------:R-:W4:Y:S04]  /*0280*/  LDG.E.64 R16, desc[UR10][R22.64+0x60] ;  /* 0x0000600a16107981 */ /* 0x000f28000c1e1b00 */
[----:B------:R-:W4:Y:S04]  /*0290*/  LDG.E.64 R18, desc[UR10][R22.64+0x68] ;  /* 0x0000680a16127981 */ /* 0x000f28000c1e1b00 */
[----:B------:R-:W4:Y:S04]  /*02a0*/  LDG.E.64 R20, desc[UR10][R22.64+0x70] ;  /* 0x0000700a16147981 */ /* 0x000f28000c1e1b00 */
[----:B--2---:R0:W-:Y:S04]  /*02b0*/  STL.128 [R0], R4 ;  /* 0x0000000400007387 */ /* 0x0041e80000100c00 */
[----:B---3--:R1:W-:Y:S04]  /*02c0*/  STL.128 [R0+0x10], R8 ;  /* 0x0000100800007387 */ /* 0x0083e80000100c00 */
[----:B----4-:R2:W-:Y:S04]  /*02d0*/  STL.128 [R0+0x20], R12 ;  /* 0x0000200c00007387 */ /* 0x0105e80000100c00 */
[----:B0-----:R-:W3:Y:S04]  /*02e0*/  LDG.E.64 R4, desc[UR10][R22.64+0x30] ;  /* 0x0000300a16047981 */ /* 0x001ee8000c1e1b00 */
[----:B------:R-:W3:Y:S04]  /*02f0*/  LDG.E.64 R6, desc[UR10][R22.64+0x38] ;  /* 0x0000380a16067981 */ /* 0x000ee8000c1e1b00 */
[----:B-1----:R-:W4:Y:S04]  /*0300*/  LDG.E.64 R8, desc[UR10][R22.64+0x40] ;  /* 0x0000400a16087981 */ /* 0x002f28000c1e1b00 */
[----:B------:R-:W4:Y:S04]  /*0310*/  LDG.E.64 R10, desc[UR10][R22.64+0x48] ;  /* 0x0000480a160a7981 */ /* 0x000f28000c1e1b00 */
[----:B--2---:R-:W2:Y:S04]  /*0320*/  LDG.E.64 R12, desc[UR10][R22.64+0x50] ;  /* 0x0000500a160c7981 */ /* 0x004ea8000c1e1b00 */
[----:B------:R-:W2:Y:S04]  /*0330*/  LDG.E.64 R14, desc[UR10][R22.64+0x58] ;  /* 0x0000580a160e7981 */ /* 0x000ea8000c1e1b00 */
[----:B------:R-:W2:Y:S01]  /*0340*/  LDG.E.64 R22, desc[UR10][R22.64+0x78] ;  /* 0x0000780a16167981 */ /* 0x000ea2000c1e1b00 */
[----:B------:R-:W-:-:S03]  /*0350*/  IADD3 R3, PT, PT, R3, 0x10, RZ ;  /* 0x0000001003037810 */ /* 0x000fc60007ffe0ff */
[----:B------:R0:W-:Y:S01]  /*0360*/  STL.128 [R0+0x60], R16 ;  /* 0x0000601000007387 */ /* 0x0001e20000100c00 */
[----:B------:R-:W-:-:S03]  /*0370*/  ISETP.NE.AND P0, PT, R3, R24, PT ;  /* 0x000000180300720c */ /* 0x000fc60003f05270 */
[----:B---3--:R0:W-:Y:S04]  /*0380*/  STL.128 [R0+0x30], R4 ;  /* 0x0000300400007387 */ /* 0x0081e80000100c00 */
[----:B----4-:R0:W-:Y:S04]  /*0390*/  STL.128 [R0+0x40], R8 ;  /* 0x0000400800007387 */ /* 0x0101e80000100c00 */
[----:B--2---:R0:W-:Y:S04]  /*03a0*/  STL.128 [R0+0x50], R12 ;  /* 0x0000500c00007387 */ /* 0x0041e80000100c00 */
[----:B------:R0:W-:Y:S01]  /*03b0*/  STL.128 [R0+0x70], R20 ;  /* 0x0000701400007387 */ /* 0x0001e20000100c00 */
[----:B------:R-:W-:Y:S05]  /*03c0*/  @P0 BRA `(.L_x_12) ;  /* 0xfffffffc00840947 */ /* 0x000fea000383ffff */
.L_x_11:
[----:B------:R-:W-:Y:S05]  /*03d0*/  BRA.U !UP1, `(.L_x_13) ;  /* 0x0000000109dc7547 */ /* 0x000fea000b800000 */
[----:B------:R-:W-:Y:S02]  /*03e0*/  UISETP.GE.U32.AND UP0, UPT, UR4, 0x8, UPT ;  /* 0x000000080400788c */ /* 0x000fe4000bf06070 */
[----:B------:R-:W-:-:S04]  /*03f0*/  ULOP3.LUT UR6, UR5, 0x7, URZ, 0xc0, !UPT ;  /* 0x0000000705067892 */ /* 0x000fc8000f8ec0ff */
[----:B------:R-:W-:-:S03]  /*0400*/  UISETP.NE.AND UP1, UPT, UR6, URZ, UPT ;  /* 0x000000ff0600728c */ /* 0x000fc6000bf25270 */
[----:B------:R-:W-:Y:S08]  /*0410*/  BRA.U !UP0, `(.L_x_14) ;  /* 0x0000000108547547 */ /* 0x000ff0000b800000 */
[----:B0-----:R-:W0:Y:S01]  /*0420*/  LDC.64 R4, c[0x0][0x380] ;  /* 0x0000e000ff047b82 */ /* 0x001e220000000a00 */
[----:B------:R-:W-:-:S04]  /*0430*/  IMAD R3, R2, UR5, R24 ;  /* 0x0000000502037c24 */ /* 0x000fc8000f8e0218 */
[----:B0-----:R-:W-:-:S05]  /*0440*/  IMAD.WIDE R4, R3, 0x8, R4 ;  /* 0x0000000803047825 */ /* 0x001fca00078e0204 */
[----:B------:R-:W2:Y:S04]  /*0450*/  LDG.E.64 R6, desc[UR10][R4.64] ;  /* 0x0000000a04067981 */ /* 0x000ea8000c1e1b00 */
[----:B------:R-:W3:Y:S04]  /*0460*/  LDG.E.64 R8, desc[UR10][R4.64+0x8] ;  /* 0x0000080a04087981 */ /* 0x000ee8000c1e1b00 */
[----:B------:R-:W4:Y:S04]  /*0470*/  LDG.E.64 R10, desc[UR10][R4.64+0x10] ;  /* 0x0000100a040a7981 */ /* 0x000f28000c1e1b00 */
[----:B------:R-:W4:Y:S04]  /*0480*/  LDG.E.64 R12, desc[UR10][R4.64+0x18] ;  /* 0x0000180a040c7981 */ /* 0x000f28000c1e1b00 */
[----:B------:R-:W4:Y:S04]  /*0490*/  LDG.E.64 R14, desc[UR10][R4.64+0x20] ;  /* 0x0000200a040e7981 */ /* 0x000f28000c1e1b00 */
[----:B------:R-:W4:Y:S04]  /*04a0*/  LDG.E.64 R16, desc[UR10][R4.64+0x28] ;  /* 0x0000280a04107981 */ /* 0x000f28000c1e1b00 */
[----:B------:R-:W4:Y:S04]  /*04b0*/  LDG.E.64 R18, desc[UR10][R4.64+0x30] ;  /* 0x0000300a04127981 */ /* 0x000f28000c1e1b00 */
[----:B------:R-:W4:Y:S01]  /*04c0*/  LDG.E.64 R20, desc[UR10][R4.64+0x38] ;  /* 0x0000380a04147981 */ /* 0x000f22000c1e1b00 */
[----:B------:R-:W-:-:S02]  /*04d0*/  LEA R3, R24, R1, 0x3 ;  /* 0x0000000118037211 */ /* 0x000fc400078e18ff */
[----:B------:R-:W-:-:S03]  /*04e0*/  IADD3 R24, PT, PT, R24, 0x8, RZ ;  /* 0x0000000818187810 */ /* 0x000fc60007ffe0ff */
[----:B--2---:R1:W-:Y:S04]  /*04f0*/  STL.64 [R3], R6 ;  /* 0x0000000603007387 */ /* 0x0043e80000100a00 */
[----:B---3--:R1:W-:Y:S04]  /*0500*/  STL.64 [R3+0x8], R8 ;  /* 0x0000080803007387 */ /* 0x0083e80000100a00 */
[----:B----4-:R1:W-:Y:S04]  /*0510*/  STL.64 [R3+0x10], R10 ;  /* 0x0000100a03007387 */ /* 0x0103e80000100a00 */
[----:B------:R1:W-:Y:S04]  /*0520*/  STL.64 [R3+0x18], R12 ;  /* 0x0000180c03007387 */ /* 0x0003e80000100a00 */
[----:B------:R1:W-:Y:S04]  /*0530*/  STL.64 [R3+0x20], R14 ;  /* 0x0000200e03007387 */ /* 0x0003e80000100a00 */
[----:B------:R1:W-:Y:S04]  /*0540*/  STL.64 [R3+0x28], R16 ;  /* 0x0000281003007387 */ /* 0x0003e80000100a00 */
[----:B------:R1:W-:Y:S04]  /*0550*/  STL.64 [R3+0x30], R18 ;  /* 0x0000301203007387 */ /* 0x0003e80000100a00 */
[----:B------:R1:W-:Y:S02]  /*0560*/  STL.64 [R3+0x38], R20 ;  /* 0x0000381403007387 */ /* 0x0003e40000100a00 */
.L_x_14:
[----:B------:R-:W-:Y:S05]  /*0570*/  BRA.U !UP1, `(.L_x_13) ;  /* 0x0000000109747547 */ /* 0x000fea000b800000 */
[----:B------:R-:W-:Y:S02]  /*0580*/  UISETP.GE.U32.AND UP0, UPT, UR6, 0x4, UPT ;  /* 0x000000040600788c */ /* 0x000fe4000bf06070 */
[----:B------:R-:W-:-:S04]  /*0590*/  ULOP3.LUT UR7, UR5, 0x3, URZ, 0xc0, !UPT ;  /* 0x0000000305077892 */ /* 0x000fc8000f8ec0ff */
[----:B------:R-:W-:-:S03]  /*05a0*/  UISETP.NE.AND UP1, UPT, UR7, URZ, UPT ;  /* 0x000000ff0700728c */ /* 0x000fc6000bf25270 */
[----:B------:R-:W-:Y:S08]  /*05b0*/  BRA.U !UP0, `(.L_x_15) ;  /* 0x0000000108347547 */ /* 0x000ff0000b800000 */
[----:B0-----:R-:W0:Y:S01]  /*05c0*/  LDC.64 R4, c[0x0][0x380] ;  /* 0x0000e000ff047b82 */ /* 0x001e220000000a00 */
[----:B-1----:R-:W-:-:S04]  /*05d0*/  IMAD R3, R2, UR5, R24 ;  /* 0x0000000502037c24 */ /* 0x002fc8000f8e0218 */
[----:B0-----:R-:W-:-:S05]  /*05e0*/  IMAD.WIDE R4, R3, 0x8, R4 ;  /* 0x0000000803047825 */ /* 0x001fca00078e0204 */
[----:B------:R-:W2:Y:S04]  /*05f0*/  LDG.E.64 R6, desc[UR10][R4.64] ;  /* 0x0000000a04067981 */ /* 0x000ea8000c1e1b00 */
[----:B------:R-:W3:Y:S04]  /*0600*/  LDG.E.64 R8, desc[UR10][R4.64+0x8] ;  /* 0x0000080a04087981 */ /* 0x000ee8000c1e1b00 */
[----:B------:R-:W4:Y:S04]  /*0610*/  LDG.E.64 R10, desc[UR10][R4.64+0x10] ;  /* 0x0000100a040a7981 */ /* 0x000f28000c1e1b00 */
[----:B------:R-:W4:Y:S01]  /*0620*/  LDG.E.64 R12, desc[UR10][R4.64+0x18] ;  /* 0x0000180a040c7981 */ /* 0x000f22000c1e1b00 */
[----:B------:R-:W-:-:S02]  /*0630*/  LEA R3, R24, R1, 0x3 ;  /* 0x0000000118037211 */ /* 0x000fc400078e18ff */
[----:B------:R-:W-:-:S03]  /*0640*/  IADD3 R24, PT, PT, R24, 0x4, RZ ;  /* 0x0000000418187810 */ /* 0x000fc60007ffe0ff */
[----:B--2---:R2:W-:Y:S04]  /*0650*/  STL.64 [R3], R6 ;  /* 0x0000000603007387 */ /* 0x0045e80000100a00 */
[----:B---3--:R2:W-:Y:S04]  /*0660*/  STL.64 [R3+0x8], R8 ;  /* 0x0000080803007387 */ /* 0x0085e80000100a00 */
[----:B----4-:R2:W-:Y:S04]  /*0670*/  STL.64 [R3+0x10], R10 ;  /* 0x0000100a03007387 */ /* 0x0105e80000100a00 */
[----:B------:R2:W-:Y:S02]  /*0680*/  STL.64 [R3+0x18], R12 ;  /* 0x0000180c03007387 */ /* 0x0005e40000100a00 */
.L_x_15:
[----:B------:R-:W-:Y:S05]  /*0690*/  BRA.U !UP1, `(.L_x_13) ;  /* 0x00000001092c7547 */ /* 0x000fea000b800000 */
[----:B012---:R-:W0:Y:S01]  /*06a0*/  LDC.64 R6, c[0x0][0x380] ;  /* 0x0000e000ff067b82 */ /* 0x007e220000000a00 */
[----:B------:R-:W-:-:S05]  /*06b0*/  UMOV UR4, URZ ;  /* 0x000000ff00047c82 */ /* 0x000fca0008000000 */
.L_x_16:
[----:B---3--:R-:W-:-:S04]  /*06c0*/  IMAD R5, R2, UR5, R24 ;  /* 0x0000000502057c24 */ /* 0x008fc8000f8e0218 */
[----:B0-----:R-:W-:-:S06]  /*06d0*/  IMAD.WIDE R4, R5, 0x8, R6 ;  /* 0x0000000805047825 */ /* 0x001fcc00078e0206 */
[----:B------:R-:W2:Y:S01]  /*06e0*/  LDG.E.64 R4, desc[UR10][R4.64] ;  /* 0x0000000a04047981 */ /* 0x000ea2000c1e1b00 */
[C---:B------:R-:W-:Y:S01]  /*06f0*/  LEA R3, R24.reuse, R1, 0x3 ;  /* 0x0000000118037211 */ /* 0x040fe200078e18ff */
[----:B------:R-:W-:Y:S01]  /*0700*/  UIADD3 UR4, UPT, UPT, UR4, 0x1, URZ ;  /* 0x0000000104047890 */ /* 0x000fe2000fffe0ff */
[----:B------:R-:W-:-:S03]  /*0710*/  IADD3 R24, PT, PT, R24, 0x1, RZ ;  /* 0x0000000118187810 */ /* 0x000fc60007ffe0ff */
[----:B------:R-:W-:Y:S01]  /*0720*/  UISETP.NE.AND UP0, UPT, UR4, UR7, UPT ;  /* 0x000000070400728c */ /* 0x000fe2000bf05270 */
[----:B--2---:R3:W-:Y:S08]  /*0730*/  STL.64 [R3], R4 ;  /* 0x0000000403007387 */ /* 0x0047f00000100a00 */
[----:B------:R-:W-:Y:S05]  /*0740*/  BRA.U UP0, `(.L_x_16) ;  /* 0xfffffffd00dc7547 */ /* 0x000fea000b83ffff */
.L_x_13:
[----:B------:R-:W-:Y:S01]  /*0750*/  UISETP.NE.AND UP0, UPT, UR5, 0x1, UPT ;  /* 0x000000010500788c */ /* 0x000fe2000bf05270 */
[----:B0--3--:R-:W-:Y:S02]  /*0760*/  CS2R R4, SRZ ;  /* 0x0000000000047805 */ /* 0x009fe4000001ff00 */
[----:B-12---:R-:W-:-:S06]  /*0770*/  CS2R R6, SRZ ;  /* 0x0000000000067805 */ /* 0x006fcc000001ff00 */
[----:B------:R-:W-:Y:S05]  /*0780*/  BRA.U !UP0, `(.L_x_17) ;  /* 0x0000000908907547 */ /* 0x000fea000b800000 */
[----:B------:R-:W0:Y:S01]  /*0790*/  LDC.64 R6, c[0x0][0x388] ;  /* 0x0000e200ff067b82 */ /* 0x000e220000000a00 */
[----:B------:R-:W-:Y:S01]  /*07a0*/  HFMA2 R0, -RZ, RZ, 0, 0 ;  /* 0x00000000ff007431 */ /* 0x000fe200000001ff */
[----:B------:R-:W-:Y:S01]  /*07b0*/  CS2R R4, SRZ ;  /* 0x0000000000047805 */ /* 0x000fe2000001ff00 */
[----:B------:R-:W-:-:S12]  /*07c0*/  ULOP3.LUT UR4, UR5, 0x7ffffffe, URZ, 0xc0, !UPT ;  /* 0x7ffffffe05047892 */ /* 0x000fd8000f8ec0ff */
.L_x_23:
[----:B0-----:R-:W-:-:S04]  /*07d0*/  IMAD.WIDE.U32 R16, R0, 0x8, R6 ;  /* 0x0000000800107825 */ /* 0x001fc800078e0006 */
[----:B------:R-:W-:Y:S01]  /*07e0*/  IMAD R18, R0, 0x8, R1 ;  /* 0x0000000800127824 */ /* 0x000fe200078e0201 */
[----:B------:R-:W2:Y:S04]  /*07f0*/  LDG.E.64 R12, desc[UR10][R16.64] ;  /* 0x0000000a100c7981 */ /* 0x000ea8000c1e1b00 */
[----:B------:R-:W2:Y:S04]  /*0800*/  LDL.128 R8, [R18] ;  /* 0x0000000012087983 */ /* 0x000ea80000100c00 */
[----:B------:R-:W3:Y:S01]  /*0810*/  LDG.E.64 R14, desc[UR10][R16.64+0x8] ;  /* 0x0000080a100e7981 */ /* 0x000ee2000c1e1b00 */
[----:B------:R-:W-:Y:S01]  /*0820*/  BSSY.RECONVERGENT B0, `(.L_x_18) ;  /* 0x0000049000007945 */ /* 0x000fe20003800200 */
[----:B--2---:R-:W-:Y:S01]  /*0830*/  DADD R8, R12, -R8 ;  /* 0x000000000c087229 */ /* 0x004fe20000000808 */
[----:B------:R-:W-:Y:S01]  /*0840*/  MOV R12, 0x3f800000 ;  /* 0x3f800000000c7802 */ /* 0x000fe20000000f00 */
[----:B---3--:R-:W-:-:S08]  /*0850*/  DADD R10, R14, -R10 ;  /* 0x000000000e0a7229 */ /* 0x008fd0000000080a */
[----:B------:R-:W0:Y:S08]  /*0860*/  F2F.F32.F64 R8, R8 ;  /* 0x0000000800087310 */ /* 0x000e300000301000 */
[----:B------:R1:W2:Y:S01]  /*0870*/  F2F.F32.F64 R3, R10 ;  /* 0x0000000a00037310 */ /* 0x0002a20000301000 */
[----:B0-----:R-:W-:-:S13]  /*0880*/  FSETP.NEU.AND P0, PT, R8, 1, PT ;  /* 0x3f8000000800780b */ /* 0x001fda0003f0d000 */
[----:B-12---:R-:W-:Y:S05]  /*0890*/  @!P0 BRA `(.L_x_19) ;  /* 0x0000000400048947 */ /* 0x006fea0003800000 */
[----:B------:R-:W-:-:S13]  /*08a0*/  FSETP.NAN.AND P0, PT, |R8|, |R8|, PT ;  /* 0x400000080800720b */ /* 0x000fda0003f08200 */
[----:B------:R-:W-:Y:S01]  /*08b0*/  @P0 FADD R12, R8, 2 ;  /* 0x40000000080c0421 */ /* 0x000fe20000000000 */
[----:B------:R-:W-:Y:S06]  /*08c0*/  @P0 BRA `(.L_x_19) ;  /* 0x0000000000f80947 */ /* 0x000fec0003800000 */
[C---:B------:R-:W-:Y:S01]  /*08d0*/  FMUL R9, |R8|.reuse, 16777216 ;  /* 0x4b80000008097820 */ /* 0x040fe20000400200 */
[C---:B------:R-:W-:Y:S02]  /*08e0*/  FSETP.GEU.AND P0, PT, |R8|.reuse, 1.175494350822287508e-38, PT ;  /* 0x008000000800780b */ /* 0x040fe40003f0e200 */
[----:B------:R-:W-:Y:S02]  /*08f0*/  MOV R16, 0x3a2c32e4 ;  /* 0x3a2c32e400107802 */ /* 0x000fe40000000f00 */
[----:B------:R-:W-:Y:S02]  /*0900*/  FSEL R9, R9, |R8|, !P0 ;  /* 0x4000000809097208 */ /* 0x000fe40004000000 */
[----:B------:R-:W-:Y:S02]  /*0910*/  FSEL R11, RZ, -24, P0 ;  /* 0xc1c00000ff0b7808 */ /* 0x000fe40000000000 */
[----:B------:R-:W-:Y:S02]  /*0920*/  IADD3 R10, PT, PT, R9, -0x3f3504f3, RZ ;  /* 0xc0cafb0d090a7810 */ /* 0x000fe40007ffe0ff */
[----:B------:R-:W-:-:S02]  /*0930*/  FSETP.NEU.AND P0, PT, |R8|, +INF , PT ;  /* 0x7f8000000800780b */ /* 0x000fc40003f0d200 */
[----:B------:R-:W-:Y:S02]  /*0940*/  LOP3.LUT R10, R10, 0xff800000, RZ, 0xc0, !PT ;  /* 0xff8000000a0a7812 */ /* 0x000fe400078ec0ff */
[----:B------:R-:W-:Y:S02]  /*0950*/  FSETP.NEU.AND P0, PT, R8, RZ, P0 ;  /* 0x000000ff0800720b */ /* 0x000fe4000070d000 */
[-C--:B------:R-:W-:Y:S02]  /*0960*/  IADD3 R9, PT, PT, R9, -R10.reuse, RZ ;  /* 0x8000000a09097210 */ /* 0x080fe40007ffe0ff */
[----:B------:R-:W-:-:S03]  /*0970*/  I2FP.F32.S32 R10, R10 ;  /* 0x0000000a000a7245 */ /* 0x000fc60000201400 */
[C---:B------:R-:W-:Y:S01]  /*0980*/  FADD R13, R9.reuse, 1 ;  /* 0x3f800000090d7421 */ /* 0x040fe20000000000 */
[----:B------:R-:W-:-:S04]  /*0990*/  FADD R14, R9, -1 ;  /* 0xbf800000090e7421 */ /* 0x000fc80000000000 */
[----:B------:R-:W-:Y:S01]  /*09a0*/  FADD R12, R14, R14 ;  /* 0x0000000e0e0c7221 */ /* 0x000fe20000000000 */
[----:B------:R-:W0:Y:S01]  /*09b0*/  MUFU.RCP R13, R13 ;  /* 0x0000000d000d7308 */ /* 0x000e220000001000 */
[----:B------:R-:W-:Y:S02]  /*09c0*/  @!P0 FADD R8, R8, R8 ;  /* 0x0000000808088221 */ /* 0x000fe40000000000 */
[----:B0-----:R-:W-:Y:S01]  /*09d0*/  FMUL R9, R13, R12 ;  /* 0x0000000c0d097220 */ /* 0x001fe20000400000 */
[----:B------:R-:W-:-:S03]  /*09e0*/  FFMA R12, R10, 1.1920928955078125e-07, R11 ;  /* 0x340000000a0c7823 */ /* 0x000fc6000000000b */
[----:B------:R-:W-:Y:S01]  /*09f0*/  FADD R15, R14, -R9 ;  /* 0x800000090e0f7221 */ /* 0x000fe20000000000 */
[CC--:B------:R-:W-:Y:S01]  /*0a00*/  FMUL R11, R9.reuse, R9.reuse ;  /* 0x00000009090b7220 */ /* 0x0c0fe20000400000 */
[----:B------:R-:W-:Y:S02]  /*0a10*/  FFMA R10, R9, 1.4426950216293334961, R12 ;  /* 0x3fb8aa3b090a7823 */ /* 0x000fe4000000000c */
[----:B------:R-:W-:Y:S01]  /*0a20*/  FADD R15, R15, R15 ;  /* 0x0000000f0f0f7221 */ /* 0x000fe20000000000 */
[C---:B------:R-:W-:Y:S01]  /*0a30*/  FFMA R16, R11.reuse, R16, 0.0032181653659790754318 ;  /* 0x3b52e7db0b107423 */ /* 0x040fe20000000010 */
[----:B------:R-:W-:Y:S02]  /*0a40*/  FADD R12, R12, -R10 ;  /* 0x8000000a0c0c7221 */ /* 0x000fe40000000000 */
[----:B------:R-:W-:Y:S01]  /*0a50*/  FFMA R14, R14, -R9, R15 ;  /* 0x800000090e0e7223 */ /* 0x000fe2000000000f */
[----:B------:R-:W-:Y:S01]  /*0a60*/  FFMA R16, R11, R16, 0.018033718690276145935 ;  /* 0x3c93bb730b107423 */ /* 0x000fe20000000010 */
[----:B------:R-:W-:-:S02]  /*0a70*/  FFMA R15, R9, 1.4426950216293334961, R12 ;  /* 0x3fb8aa3b090f7823 */ /* 0x000fc4000000000c */
[----:B------:R-:W-:Y:S01]  /*0a80*/  FMUL R14, R13, R14 ;  /* 0x0000000e0d0e7220 */ /* 0x000fe20000400000 */
[----:B------:R-:W-:-:S03]  /*0a90*/  FFMA R16, R11, R16, 0.12022458761930465698 ;  /* 0x3df6384f0b107423 */ /* 0x000fc60000000010 */
[----:B------:R-:W-:Y:S01]  /*0aa0*/  FFMA R12, R14, 1.4426950216293334961, R15 ;  /* 0x3fb8aa3b0e0c7823 */ /* 0x000fe2000000000f */
[----:B------:R-:W-:-:S03]  /*0ab0*/  FMUL R16, R11, R16 ;  /* 0x000000100b107220 */ /* 0x000fc60000400000 */
[----:B------:R-:W-:Y:S01]  /*0ac0*/  FFMA R13, R9, 1.9251366722983220825e-08, R12 ;  /* 0x32a55e34090d7823 */ /* 0x000fe2000000000c */
[----:B------:R-:W-:-:S04]  /*0ad0*/  FMUL R11, R16, 3 ;  /* 0x40400000100b7820 */ /* 0x000fc80000400000 */
[----:B------:R-:W-:Y:S01]  /*0ae0*/  FFMA R11, R14, R11, R13 ;  /* 0x0000000b0e0b7223 */ /* 0x000fe2000000000d */
[----:B------:R-:W-:-:S03]  /*0af0*/  HFMA2 R14, -RZ, RZ, 0.64013671875, -15.109375 ;  /* 0x391fcb8eff0e7431 */ /* 0x000fc600000001ff */
[----:B------:R-:W-:-:S04]  /*0b00*/  FFMA R11, R9, R16, R11 ;  /* 0x00000010090b7223 */ /* 0x000fc8000000000b */
[----:B------:R-:W-:-:S04]  /*0b10*/  FADD R9, R10, R11 ;  /* 0x0000000b0a097221 */ /* 0x000fc80000000000 */
[----:B------:R-:W-:Y:S01]  /*0b20*/  FMUL R12, R9, 2 ;  /* 0x40000000090c7820 */ /* 0x000fe20000400000 */
[----:B------:R-:W-:-:S03]  /*0b30*/  FADD R10, -R10, R9 ;  /* 0x000000090a0a7221 */ /* 0x000fc60000000100 */
[----:B------:R-:W0:Y:S01]  /*0b40*/  FRND R13, R12 ;  /* 0x0000000c000d7307 */ /* 0x000e220000201000 */
[----:B------:R-:W-:Y:S01]  /*0b50*/  FADD R10, R11, -R10 ;  /* 0x8000000a0b0a7221 */ /* 0x000fe20000000000 */
[----:B------:R-:W-:Y:S01]  /*0b60*/  FFMA R9, R9, 2, -R12 ;  /* 0x4000000009097823 */ /* 0x000fe2000000080c */
[----:B------:R-:W-:-:S03]  /*0b70*/  FSETP.GT.AND P2, PT, |R12|, 152, PT ;  /* 0x431800000c00780b */ /* 0x000fc60003f44200 */
[----:B------:R-:W-:Y:S02]  /*0b80*/  FFMA R10, R10, 2, R9 ;  /* 0x400000000a0a7823 */ /* 0x000fe40000000009 */
[----:B------:R-:W1:Y:S01]  /*0b90*/  F2I.NTZ R11, R12 ;  /* 0x0000000c000b7305 */ /* 0x000e620000203100 */
[----:B0-----:R-:W-:Y:S01]  /*0ba0*/  FADD R9, R12, -R13 ;  /* 0x8000000d0c097221 */ /* 0x001fe20000000000 */
[----:B------:R-:W-:-:S03]  /*0bb0*/  FSETP.GT.AND P1, PT, R13, RZ, PT ;  /* 0x000000ff0d00720b */ /* 0x000fc60003f24000 */
[----:B------:R-:W-:-:S04]  /*0bc0*/  FADD R9, R9, R10 ;  /* 0x0000000a09097221 */ /* 0x000fc80000000000 */
[----:B------:R-:W-:-:S04]  /*0bd0*/  FFMA R10, R9, R14, 0.0013391353422775864601 ;  /* 0x3aaf85ed090a7423 */ /* 0x000fc8000000000e */
[----:B------:R-:W-:-:S04]  /*0be0*/  FFMA R10, R9, R10, 0.0096188392490148544312 ;  /* 0x3c1d9856090a7423 */ /* 0x000fc8000000000a */
[----:B------:R-:W-:-:S04]  /*0bf0*/  FFMA R10, R9, R10, 0.055503588169813156128 ;  /* 0x3d6357bb090a7423 */ /* 0x000fc8000000000a */
[C---:B------:R-:W-:Y:S01]  /*0c00*/  FFMA R14, R9.reuse, R10, 0.24022644758224487305 ;  /* 0x3e75fdec090e7423 */ /* 0x040fe2000000000a */
[----:B------:R-:W-:Y:S02]  /*0c10*/  SEL R10, RZ, 0x83000000, P1 ;  /* 0x83000000ff0a7807 */ /* 0x000fe40000800000 */
[----:B------:R-:W-:Y:S01]  /*0c20*/  FSETP.GEU.AND P1, PT, R12, RZ, PT ;  /* 0x000000ff0c00720b */ /* 0x000fe20003f2e000 */
[----:B------:R-:W-:Y:S01]  /*0c30*/  FFMA R14, R9, R14, 0.69314718246459960938 ;  /* 0x3f317218090e7423 */ /* 0x000fe2000000000e */
[----:B------:R-:W-:Y:S02]  /*0c40*/  IADD3 R13, PT, PT, R10, 0x7f000000, RZ ;  /* 0x7f0000000a0d7810 */ /* 0x000fe40007ffe0ff */
[----:B-1----:R-:W-:Y:S01]  /*0c50*/  LEA R11, R11, -R10, 0x17 ;  /* 0x8000000a0b0b7211 */ /* 0x002fe200078eb8ff */
[----:B------:R-:W-:Y:S01]  /*0c60*/  FFMA R14, R9, R14, 1 ;  /* 0x3f800000090e7423 */ /* 0x000fe2000000000e */
[----:B------:R-:W-:-:S03]  /*0c70*/  FSEL R12, RZ, +INF , !P1 ;  /* 0x7f800000ff0c7808 */ /* 0x000fc60004800000 */
[----:B------:R-:W-:-:S04]  /*0c80*/  FMUL R14, R13, R14 ;  /* 0x0000000e0d0e7220 */ /* 0x000fc80000400000 */
[----:B------:R-:W-:Y:S01]  /*0c90*/  @!P2 FMUL R12, R11, R14 ;  /* 0x0000000e0b0ca220 */ /* 0x000fe20000400000 */
[----:B------:R-:W-:-:S07]  /*0ca0*/  @!P0 LOP3.LUT R12, R8, 0x7fffffff, RZ, 0xc0, !PT ;  /* 0x7fffffff080c8812 */ /* 0x000fce00078ec0ff */
.L_x_19:
[----:B------:R-:W-:Y:S05]  /*0cb0*/  BSYNC.RECONVERGENT B0 ;  /* 0x0000000000007941 */ /* 0x000fea0003800200 */
.L_x_18:
[----:B------:R-:W0:Y:S01]  /*0cc0*/  F2F.F64.F32 R8, R12 ;  /* 0x0000000c00087310 */ /* 0x000e220000201800 */
[----:B------:R-:W-:Y:S01]  /*0cd0*/  FSETP.NEU.AND P1, PT, R3, 1, PT ;  /* 0x3f8000000300780b */ /* 0x000fe20003f2d000 */
[----:B------:R-:W-:Y:S01]  /*0ce0*/  BSSY.RECONVERGENT B0, `(.L_x_20) ;  /* 0x0000049000007945 */ /* 0x000fe20003800200 */
[----:B------:R-:W-:-:S04]  /*0cf0*/  IADD3 R0, PT, PT, R0, 0x2, RZ ;  /* 0x0000000200007810 */ /* 0x000fc80007ffe0ff */
[----:B------:R-:W-:Y:S01]  /*0d00*/  ISETP.NE.AND P0, PT, R0, UR4, PT ;  /* 0x0000000400007c0c */ /* 0x000fe2000bf05270 */
[----:B0-----:R-:W-:Y:S01]  /*0d10*/  DADD R4, R8, R4 ;  /* 0x0000000008047229 */ /* 0x001fe20000000004 */
[----:B------:R-:W-:-:S05]  /*0d20*/  MOV R8, 0x3f800000 ;  /* 0x3f80000000087802 */ /* 0x000fca0000000f00 */
[----:B------:R-:W-:Y:S06]  /*0d30*/  @!P1 BRA `(.L_x_21) ;  /* 0x00000004000c9947 */ /* 0x000fec0003800000 */
[----:B------:R-:W-:-:S13]  /*0d40*/  FSETP.NAN.AND P1, PT, |R3|, |R3|, PT ;  /* 0x400000030300720b */ /* 0x000fda0003f28200 */
[----:B------:R-:W-:Y:S05]  /*0d50*/  @P1 BRA `(.L_x_22) ;  /* 0x0000000400001947 */ /* 0x000fea0003800000 */
[C---:B------:R-:W-:Y:S01]  /*0d60*/  FMUL R8, |R3|.reuse, 16777216 ;  /* 0x4b80000003087820 */ /* 0x040fe20000400200 */
[C---:B------:R-:W-:Y:S01]  /*0d70*/  FSETP.GEU.AND P1, PT, |R3|.reuse, 1.175494350822287508e-38, PT ;  /* 0x008000000300780b */ /* 0x040fe20003f2e200 */
[----:B------:R-:W-:Y:S01]  /*0d80*/  IMAD.MOV.U32 R15, RZ, RZ, 0x3a2c32e4 ;  /* 0x3a2c32e4ff0f7424 */ /* 0x000fe200078e00ff */
[----:B------:R-:W-:Y:S02]  /*0d90*/  FSETP.NEU.AND P4, PT, R3, RZ, PT ;  /* 0x000000ff0300720b */ /* 0x000fe40003f8d000 */
[----:B------:R-:W-:Y:S02]  /*0da0*/  FSEL R8, R8, |R3|, !P1 ;  /* 0x4000000308087208 */ /* 0x000fe40004800000 */
[----:B------:R-:W-:Y:S02]  /*0db0*/  FSEL R10, RZ, -24, P1 ;  /* 0xc1c00000ff0a7808 */ /* 0x000fe40000800000 */
[----:B------:R-:W-:-:S04]  /*0dc0*/  IADD3 R9, PT, PT, R8, -0x3f3504f3, RZ ;  /* 0xc0cafb0d08097810 */ /* 0x000fc80007ffe0ff */
[----:B------:R-:W-:-:S04]  /*0dd0*/  LOP3.LUT R9, R9, 0xff800000, RZ, 0xc0, !PT ;  /* 0xff80000009097812 */ /* 0x000fc800078ec0ff */
[-C--:B------:R-:W-:Y:S02]  /*0de0*/  IADD3 R8, PT, PT, R8, -R9.reuse, RZ ;  /* 0x8000000908087210 */ /* 0x080fe40007ffe0ff */
[----:B------:R-:W-:-:S03]  /*0df0*/  I2FP.F32.S32 R9, R9 ;  /* 0x0000000900097245 */ /* 0x000fc60000201400 */
[C---:B------:R-:W-:Y:S01]  /*0e00*/  FADD R12, R8.reuse, 1 ;  /* 0x3f800000080c7421 */ /* 0x040fe20000000000 */
[----:B------:R-:W-:-:S04]  /*0e10*/  FADD R13, R8, -1 ;  /* 0xbf800000080d7421 */ /* 0x000fc80000000000 */
[----:B------:R-:W-:Y:S01]  /*0e20*/  FADD R11, R13, R13 ;  /* 0x0000000d0d0b7221 */ /* 0x000fe20000000000 */
[----:B------:R-:W0:Y:S03]  /*0e30*/  MUFU.RCP R12, R12 ;  /* 0x0000000c000c7308 */ /* 0x000e260000001000 */
        /* <DEDUP_REMOVED lines=26> */
[C---:B------:R-:W-:Y:S02]  /*0fe0*/  FSETP.GT.AND P2, PT, |R11|.reuse, 152, PT ;  /* 0x431800000b00780b */ /* 0x040fe40003f44200 */
[----:B------:R-:W-:Y:S01]  /*0ff0*/  FSETP.GEU.AND P3, PT, R11, RZ, PT ;  /* 0x000000ff0b00720b */ /* 0x000fe20003f6e000 */
        /* <DEDUP_REMOVED lines=10> */
[----:B------:R-:W-:Y:S01]  /*10a0*/  FSETP.NEU.AND P1, PT, |R3|, +INF , PT ;  /* 0x7f8000000300780b */ /* 0x000fe20003f2d200 */
[----:B------:R-:W-:Y:S01]  /*10b0*/  FFMA R13, R8, R13, 0.69314718246459960938 ;  /* 0x3f317218080d7423 */ /* 0x000fe2000000000d */
[----:B-1----:R-:W-:Y:S02]  /*10c0*/  LEA R10, R10, -R9, 0x17 ;  /* 0x800000090a0a7211 */ /* 0x002fe400078eb8ff */
[----:B------:R-:W-:Y:S01]  /*10d0*/  IADD3 R9, PT, PT, R9, 0x7f000000, RZ ;  /* 0x7f00000009097810 */ /* 0x000fe20007ffe0ff */
[----:B------:R-:W-:Y:S01]  /*10e0*/  FFMA R12, R8, R13, 1 ;  /* 0x3f800000080c7423 */ /* 0x000fe2000000000d */
[----:B------:R-:W-:-:S03]  /*10f0*/  FSEL R8, RZ, +INF , !P3 ;  /* 0x7f800000ff087808 */ /* 0x000fc60005800000 */
[----:B------:R-:W-:-:S04]  /*1100*/  FMUL R9, R9, R12 ;  /* 0x0000000c09097220 */ /* 0x000fc80000400000 */
[----:B------:R-:W-:Y:S01]  /*1110*/  @!P2 FMUL R8, R10, R9 ;  /* 0x000000090a08a220 */ /* 0x000fe20000400000 */
[----:B------:R-:W-:Y:S06]  /*1120*/  @P1 BRA P4, `(.L_x_21) ;  /* 0x0000000000101947 */ /* 0x000fec0002000000 */
[----:B------:R-:W-:-:S05]  /*1130*/  FADD R3, R3, R3 ;  /* 0x0000000303037221 */ /* 0x000fca0000000000 */
[----:B------:R-:W-:Y:S01]  /*1140*/  LOP3.LUT R8, R3, 0x7fffffff, RZ, 0xc0, !PT ;  /* 0x7fffffff03087812 */ /* 0x000fe200078ec0ff */
[----:B------:R-:W-:Y:S06]  /*1150*/  BRA `(.L_x_21) ;  /* 0x0000000000047947 */ /* 0x000fec0003800000 */
.L_x_22:
[----:B------:R-:W-:-:S07]  /*1160*/  FADD R8, R3, 2 ;  /* 0x4000000003087421 */ /* 0x000fce0000000000 */
.L_x_21:
[----:B------:R-:W-:Y:S05]  /*1170*/  BSYNC.RECONVERGENT B0 ;  /* 0x0000000000007941 */ /* 0x000fea0003800200 */
.L_x_20:
[----:B------:R-:W0:Y:S02]  /*1180*/  F2F.F64.F32 R8, R8 ;  /* 0x0000000800087310 */ /* 0x000e240000201800 */
[----:B0-----:R-:W-:Y:S01]  /*1190*/  DADD R4, R4, R8 ;  /* 0x0000000004047229 */ /* 0x001fe20000000008 */
[----:B------:R-:W-:Y:S10]  /*11a0*/  @P0 BRA `(.L_x_23) ;  /* 0xfffffff400880947 */ /* 0x000ff4000383ffff */
[----:B------:R-:W-:Y:S02]  /*11b0*/  MOV R6, UR4 ;  /* 0x0000000400067c02 */ /* 0x000fe40008000f00 */
[----:B------:R-:W-:-:S07]  /*11c0*/  MOV R7, RZ ;  /* 0x000000ff00077202 */ /* 0x000fce0000000f00 */
.L_x_17:
[----:B------:R-:W0:Y:S02]  /*11d0*/  LDCU UR5, c[0x0][0x3a8] ;  /* 0x00007500ff0577ac */ /* 0x000e240008000800 */
[----:B0-----:R-:W-:-:S04]  /*11e0*/  ULOP3.LUT UR4, UR5, 0x1, URZ, 0xc0, !UPT ;  /* 0x0000000105047892 */ /* 0x001fc8000f8ec0ff */
[----:B------:R-:W-:-:S09]  /*11f0*/  UISETP.NE.U32.AND UP0, UPT, UR4, 0x1, UPT ;  /* 0x000000010400788c */ /* 0x000fd2000bf05070 */
[----:B------:R-:W-:Y:S05]  /*1200*/  BRA.U UP0, `(.L_x_10) ;  /* 0x0000000500507547 */ /* 0x000fea000b800000 */
[----:B------:R-:W0:Y:S01]  /*1210*/  LDCU.64 UR6, c[0x0][0x388] ;  /* 0x00007100ff0677ac */ /* 0x000e220008000a00 */
[C---:B------:R-:W-:Y:S02]  /*1220*/  SHF.L.U32 R0, R6.reuse, 0x3, RZ ;  /* 0x0000000306007819 */ /* 0x040fe400000006ff */
[----:B------:R-:W-:Y:S02]  /*1230*/  SHF.L.U64.HI R6, R6, 0x3, R7 ;  /* 0x0000000306067819 */ /* 0x000fe40000010207 */
[----:B------:R-:W-:-:S06]  /*1240*/  IADD3 R8, PT, PT, R1, R0, RZ ;  /* 0x0000000001087210 */ /* 0x000fcc0007ffe0ff */
[----:B------:R-:W2:Y:S01]  /*1250*/  LDL.64 R8, [R8] ;  /* 0x0000000008087983 */ /* 0x000ea20000100a00 */
[----:B0-----:R-:W-:-:S04]  /*1260*/  IADD3 R10, P0, PT, R0, UR6, RZ ;  /* 0x00000006000a7c10 */ /* 0x001fc8000ff1e0ff */
[----:B------:R-:W-:-:S05]  /*1270*/  IADD3.X R11, PT, PT, R6, UR7, RZ, P0, !PT ;  /* 0x00000007060b7c10 */ /* 0x000fca00087fe4ff */
[----:B------:R-:W2:Y:S01]  /*1280*/  LDG.E.64 R6, desc[UR10][R10.64] ;  /* 0x0000000a0a067981 */ /* 0x000ea2000c1e1b00 */
[----:B------:R-:W-:Y:S01]  /*1290*/  BSSY.RECONVERGENT B0, `(.L_x_24) ;  /* 0x0000049000007945 */ /* 0x000fe20003800200 */
[----:B------:R-:W-:Y:S01]  /*12a0*/  MOV R3, 0x3f800000 ;  /* 0x3f80000000037802 */ /* 0x000fe20000000f00 */
[----:B--2---:R-:W-:-:S06]  /*12b0*/  DADD R6, R6, -R8 ;  /* 0x0000000006067229 */ /* 0x004fcc0000000808 */
[----:B------:R-:W0:Y:S02]  /*12c0*/  F2F.F32.F64 R0, R6 ;  /* 0x0000000600007310 */ /* 0x000e240000301000 */
[----:B0-----:R-:W-:-:S13]  /*12d0*/  FSETP.NEU.AND P0, PT, R0, 1, PT ;  /* 0x3f8000000000780b */ /* 0x001fda0003f0d000 */
[----:B------:R-:W-:Y:S05]  /*12e0*/  @!P0 BRA `(.L_x_25) ;  /* 0x00000004000c8947 */ /* 0x000fea0003800000 */
[----:B------:R-:W-:-:S13]  /*12f0*/  FSETP.NAN.AND P0, PT, |R0|, |R0|, PT ;  /* 0x400000000000720b */ /* 0x000fda0003f08200 */
[----:B------:R-:W-:Y:S05]  /*1300*/  @P0 BRA `(.L_x_26) ;  /* 0x0000000400000947 */ /* 0x000fea0003800000 */
[C---:B------:R-:W-:Y:S01]  /*1310*/  FMUL R3, |R0|.reuse, 16777216 ;  /* 0x4b80000000037820 */ /* 0x040fe20000400200 */
[C---:B------:R-:W-:Y:S01]  /*1320*/  FSETP.GEU.AND P0, PT, |R0|.reuse, 1.175494350822287508e-38, PT ;  /* 0x008000000000780b */ /* 0x040fe20003f0e200 */
[----:B------:R-:W-:Y:S01]  /*1330*/  HFMA2 R13, -RZ, RZ, 0.771484375, 0.21533203125 ;  /* 0x3a2c32e4ff0d7431 */ /* 0x000fe200000001ff */
[----:B------:R-:W-:Y:S02]  /*1340*/  FSETP.NEU.AND P3, PT, R0, RZ, PT ;  /* 0x000000ff0000720b */ /* 0x000fe40003f6d000 */
[----:B------:R-:W-:-:S04]  /*1350*/  FSEL R3, R3, |R0|, !P0 ;  /* 0x4000000003037208 */ /* 0x000fc80004000000 */
[----:B------:R-:W-:-:S04]  /*1360*/  IADD3 R6, PT, PT, R3, -0x3f3504f3, RZ ;  /* 0xc0cafb0d03067810 */ /* 0x000fc80007ffe0ff */
[----:B------:R-:W-:-:S04]  /*1370*/  LOP3.LUT R6, R6, 0xff800000, RZ, 0xc0, !PT ;  /* 0xff80000006067812 */ /* 0x000fc800078ec0ff */
[-C--:B------:R-:W-:Y:S02]  /*1380*/  IADD3 R3, PT, PT, R3, -R6.reuse, RZ ;  /* 0x8000000603037210 */ /* 0x080fe40007ffe0ff */
[----:B------:R-:W-:-:S03]  /*1390*/  I2FP.F32.S32 R6, R6 ;  /* 0x0000000600067245 */ /* 0x000fc60000201400 */
[C---:B------:R-:W-:Y:S01]  /*13a0*/  FADD R8, R3.reuse, 1 ;  /* 0x3f80000003087421 */ /* 0x040fe20000000000 */
[----:B------:R-:W-:Y:S01]  /*13b0*/  FADD R7, R3, -1 ;  /* 0xbf80000003077421 */ /* 0x000fe20000000000 */
[----:B------:R-:W-:-:S03]  /*13c0*/  FSEL R3, RZ, -24, P0 ;  /* 0xc1c00000ff037808 */ /* 0x000fc60000000000 */
[----:B------:R-:W-:Y:S01]  /*13d0*/  FADD R9, R7, R7 ;  /* 0x0000000707097221 */ /* 0x000fe20000000000 */
[----:B------:R-:W0:Y:S01]  /*13e0*/  MUFU.RCP R8, R8 ;  /* 0x0000000800087308 */ /* 0x000e220000001000 */
[----:B------:R-:W-:Y:S02]  /*13f0*/  FFMA R6, R6, 1.1920928955078125e-07, R3 ;  /* 0x3400000006067823 */ /* 0x000fe40000000003 */
[----:B0-----:R-:W-:-:S04]  /*1400*/  FMUL R9, R8, R9 ;  /* 0x0000000908097220 */ /* 0x001fc80000400000 */
[----:B------:R-:W-:Y:S01]  /*1410*/  FADD R11, R7, -R9 ;  /* 0x80000009070b7221 */ /* 0x000fe20000000000 */
[C---:B------:R-:W-:Y:S01]  /*1420*/  FMUL R10, R9.reuse, R9 ;  /* 0x00000009090a7220 */ /* 0x040fe20000400000 */
[----:B------:R-:W-:Y:S02]  /*1430*/  FFMA R3, R9, 1.4426950216293334961, R6 ;  /* 0x3fb8aa3b09037823 */ /* 0x000fe40000000006 */
[----:B------:R-:W-:Y:S01]  /*1440*/  FADD R12, R11, R11 ;  /* 0x0000000b0b0c7221 */ /* 0x000fe20000000000 */
[----:B------:R-:W-:Y:S01]  /*1450*/  FFMA R11, R10, R13, 0.0032181653659790754318 ;  /* 0x3b52e7db0a0b7423 */ /* 0x000fe2000000000d */
        /* <DEDUP_REMOVED lines=10> */
[----:B------:R-:W-:-:S04]  /*1500*/  FFMA R7, R7, R6, R8 ;  /* 0x0000000607077223 */ /* 0x000fc80000000008 */
[----:B------:R-:W-:-:S04]  /*1510*/  FFMA R10, R9, R10, R7 ;  /* 0x0000000a090a7223 */ /* 0x000fc80000000007 */
[----:B------:R-:W-:-:S04]  /*1520*/  FADD R6, R3, R10 ;  /* 0x0000000a03067221 */ /* 0x000fc80000000000 */
[----:B------:R-:W-:Y:S01]  /*1530*/  FMUL R7, R6, 2 ;  /* 0x4000000006077820 */ /* 0x000fe20000400000 */
[----:B------:R-:W-:-:S03]  /*1540*/  FADD R3, -R3, R6 ;  /* 0x0000000603037221 */ /* 0x000fc60000000100 */
[----:B------:R-:W0:Y:S01]  /*1550*/  FRND R8, R7 ;  /* 0x0000000700087307 */ /* 0x000e220000201000 */
[----:B------:R-:W-:Y:S01]  /*1560*/  FADD R3, R10, -R3 ;  /* 0x800000030a037221 */ /* 0x000fe20000000000 */
[----:B------:R-:W-:Y:S01]  /*1570*/  FFMA R6, R6, 2, -R7 ;  /* 0x4000000006067823 */ /* 0x000fe20000000807 */
[----:B------:R-:W-:Y:S01]  /*1580*/  IMAD.MOV.U32 R10, RZ, RZ, 0x391fcb8e ;  /* 0x391fcb8eff0a7424 */ /* 0x000fe200078e00ff */
[----:B------:R-:W-:Y:S02]  /*1590*/  FSETP.GT.AND P1, PT, |R7|, 152, PT ;  /* 0x431800000700780b */ /* 0x000fe40003f24200 */
[----:B------:R-:W-:Y:S01]  /*15a0*/  FFMA R6, R3, 2, R6 ;  /* 0x4000000003067823 */ /* 0x000fe20000000006 */
[C---:B------:R-:W-:Y:S01]  /*15b0*/  FSETP.GEU.AND P2, PT, R7.reuse, RZ, PT ;  /* 0x000000ff0700720b */ /* 0x040fe20003f4e000 */
        /* <DEDUP_REMOVED lines=21> */
.L_x_26:
[----:B------:R-:W-:-:S07]  /*1710*/  FADD R3, R0, 2 ;  /* 0x4000000000037421 */ /* 0x000fce0000000000 */
.L_x_25:
[----:B------:R-:W-:Y:S05]  /*1720*/  BSYNC.RECONVERGENT B0 ;  /* 0x0000000000007941 */ /* 0x000fea0003800200 */
.L_x_24:
[----:B------:R-:W0:Y:S02]  /*1730*/  F2F.F64.F32 R6, R3 ;  /* 0x0000000300067310 */ /* 0x000e240000201800 */
[----:B0-----:R-:W-:-:S11]  /*1740*/  DADD R4, R4, R6 ;  /* 0x0000000004047229 */ /* 0x001fd60000000006 */
.L_x_10:
[----:B------:R-:W0:Y:S01]  /*1750*/  LDCU UR4, c[0x0][0x3ac] ;  /* 0x00007580ff0477ac */ /* 0x000e220008000800 */
[----:B------:R-:W-:Y:S02]  /*1760*/  MOV R21, RZ ;  /* 0x000000ff00157202 */ /* 0x000fe40000000f00 */
[----:B0-----:R-:W-:-:S04]  /*1770*/  MOV R0, UR4 ;  /* 0x0000000400007c02 */ /* 0x001fc80008000f00 */
[----:B------:R-:W-:-:S13]  /*1780*/  ISETP.GE.AND P0, PT, R0, 0x2, PT ;  /* 0x000000020000780c */ /* 0x000fda0003f06270 */
[----:B------:R-:W-:Y:S05]  /*1790*/  @!P0 BRA `(.L_x_27) ;  /* 0x00000008002c8947 */ /* 0x000fea0003800000 */
[----:B------:R-:W-:-:S09]  /*17a0*/  UISETP.GE.AND UP0, UPT, UR5, 0x1, UPT ;  /* 0x000000010500788c */ /* 0x000fd2000bf06270 */
[----:B------:R-:W-:Y:S05]  /*17b0*/  BRA.U !UP0, `(.L_x_28) ;  /* 0x0000000508a87547 */ /* 0x000fea000b800000 */
[----:B------:R-:W-:Y:S01]  /*17c0*/  HFMA2 R8, -RZ, RZ, 0, 5.9604644775390625e-08 ;  /* 0x00000001ff087431 */ /* 0x000fe200000001ff */
[----:B------:R-:W-:Y:S01]  /*17d0*/  MOV R21, RZ ;  /* 0x000000ff00157202 */ /* 0x000fe20000000f00 */
[----:B------:R-:W-:Y:S02]  /*17e0*/  UIMAD.WIDE.U32 UR8, UR5, 0x8, URZ ;  /* 0x00000008050878a5 */ /* 0x000fe4000f8e00ff */
[----:B------:R-:W-:-:S12]  /*17f0*/  UIADD3 UR6, UPT, UPT, -UR5, URZ, URZ ;  /* 0x000000ff05067290 */ /* 0x000fd8000fffe1ff */
.L_x_33:
[----:B------:R-:W0:Y:S01]  /*1800*/  LDC.64 R10, c[0x0][0x388] ;  /* 0x0000e200ff0a7b82 */ /* 0x000e220000000a00 */
[C---:B------:R-:W-:Y:S01]  /*1810*/  IMAD R3, R8.reuse, UR9, RZ ;  /* 0x0000000908037c24 */ /* 0x040fe2000f8e02ff */
[----:B------:R-:W-:Y:S02]  /*1820*/  MOV R0, R1 ;  /* 0x0000000100007202 */ /* 0x000fe40000000f00 */
[----:B------:R-:W-:Y:S01]  /*1830*/  CS2R R6, SRZ ;  /* 0x0000000000067805 */ /* 0x000fe2000001ff00 */
[----:B------:R-:W-:Y:S01]  /*1840*/  UMOV UR4, UR6 ;  /* 0x0000000600047c82 */ /* 0x000fe20008000000 */
[----:B0-----:R-:W-:-:S05]  /*1850*/  IMAD.WIDE.U32 R10, R8, UR8, R10 ;  /* 0x00000008080a7c25 */ /* 0x001fca000f8e000a */
[----:B------:R-:W-:-:S07]  /*1860*/  IADD3 R3, PT, PT, R11, R3, RZ ;  /* 0x000000030b037210 */ /* 0x000fce0007ffe0ff */
.L_x_32:
[----:B------:R-:W-:Y:S01]  /*1870*/  MOV R11, R3 ;  /* 0x00000003000b7202 */ /* 0x000fe20000000f00 */
[----:B------:R-:W2:Y:S04]  /*1880*/  LDL.64 R14, [R0] ;  /* 0x00000000000e7983 */ /* 0x000ea80000100a00 */
[----:B------:R-:W2:Y:S01]  /*1890*/  LDG.E.64 R12, desc[UR10][R10.64] ;  /* 0x0000000a0a0c7981 */ /* 0x000ea2000c1e1b00 */
[----:B------:R-:W-:Y:S01]  /*18a0*/  UIADD3 UR4, UPT, UPT, UR4, 0x1, URZ ;  /* 0x0000000104047890 */ /* 0x000fe2000fffe0ff */
[----:B------:R-:W-:Y:S03]  /*18b0*/  BSSY.RECONVERGENT B0, `(.L_x_29) ;  /* 0x000004a000007945 */ /* 0x000fe60003800200 */
[----:B------:R-:W-:Y:S01]  /*18c0*/  UISETP.NE.AND UP0, UPT, UR4, URZ, UPT ;  /* 0x000000ff0400728c */ /* 0x000fe2000bf05270 */
[----:B--2---:R-:W-:Y:S01]  /*18d0*/  DADD R12, R12, -R14 ;  /* 0x000000000c0c7229 */ /* 0x004fe2000000080e */
[----:B------:R-:W-:-:S05]  /*18e0*/  MOV R14, 0x3f800000 ;  /* 0x3f800000000e7802 */ /* 0x000fca0000000f00 */
        /* <DEDUP_REMOVED lines=9> */
[----:B------:R-:W-:Y:S02]  /*1980*/  FSEL R12, R12, |R9|, !P0 ;  /* 0x400000090c0c7208 */ /* 0x000fe40004000000 */
[----:B------:R-:W-:Y:S02]  /*1990*/  FSEL R15, RZ, -24, P0 ;  /* 0xc1c00000ff0f7808 */ /* 0x000fe40000000000 */
[----:B------:R-:W-:-:S04]  /*19a0*/  IADD3 R11, PT, PT, R12, -0x3f3504f3, RZ ;  /* 0xc0cafb0d0c0b7810 */ /* 0x000fc80007ffe0ff */
[----:B------:R-:W-:-:S05]  /*19b0*/  LOP3.LUT R11, R11, 0xff800000, RZ, 0xc0, !PT ;  /* 0xff8000000b0b7812 */ /* 0x000fca00078ec0ff */
[----:B------:R-:W-:-:S04]  /*19c0*/  IMAD.IADD R12, R12, 0x1, -R11 ;  /* 0x000000010c0c7824 */ /* 0x000fc800078e0a0b */
[C---:B------:R-:W-:Y:S01]  /*19d0*/  FADD R13, R12.reuse, 1 ;  /* 0x3f8000000c0d7421 */ /* 0x040fe20000000000 */
[----:B------:R-:W-:Y:S01]  /*19e0*/  FADD R16, R12, -1 ;  /* 0xbf8000000c107421 */ /* 0x000fe20000000000 */
[----:B------:R-:W-:-:S03]  /*19f0*/  I2FP.F32.S32 R12, R11 ;  /* 0x0000000b000c7245 */ /* 0x000fc60000201400 */
        /* <DEDUP_REMOVED lines=20> */
[----:B------:R-:W-:-:S03]  /*1b40*/  MOV R15, 0x391fcb8e ;  /* 0x391fcb8e000f7802 */ /* 0x000fc60000000f00 */
        /* <DEDUP_REMOVED lines=31> */
.L_x_31:
[----:B------:R-:W-:-:S07]  /*1d40*/  FADD R14, R9, 2 ;  /* 0x40000000090e7421 */ /* 0x000fce0000000000 */
.L_x_30:
[----:B------:R-:W-:Y:S05]  /*1d50*/  BSYNC.RECONVERGENT B0 ;  /* 0x0000000000007941 */ /* 0x000fea0003800200 */
.L_x_29:
[----:B------:R-:W0:Y:S01]  /*1d60*/  F2F.F64.F32 R12, R14 ;  /* 0x0000000e000c7310 */ /* 0x000e220000201800 */
[----:B------:R-:W-:Y:S02]  /*1d70*/  IADD3 R10, P0, PT, R10, 0x8, RZ ;  /* 0x000000080a0a7810 */ /* 0x000fe40007f1e0ff */
[----:B------:R-:W-:Y:S02]  /*1d80*/  IADD3 R0, PT, PT, R0, 0x8, RZ ;  /* 0x0000000800007810 */ /* 0x000fe40007ffe0ff */
[----:B------:R-:W-:Y:S01]  /*1d90*/  IADD3.X R3, PT, PT, RZ, R3, RZ, P0, !PT ;  /* 0x00000003ff037210 */ /* 0x000fe200007fe4ff */
[----:B0-----:R-:W-:Y:S01]  /*1da0*/  DADD R6, R12, R6 ;  /* 0x000000000c067229 */ /* 0x001fe20000000006 */
[----:B------:R-:W-:Y:S10]  /*1db0*/  BRA.U UP0, `(.L_x_32) ;  /* 0xfffffff900ac7547 */ /* 0x000ff4000b83ffff */
[----:B------:R-:W0:Y:S01]  /*1dc0*/  LDC R0, c[0x0][0x3ac] ;  /* 0x0000eb00ff007b82 */ /* 0x000e220000000800 */
[----:B------:R-:W-:Y:S01]  /*1dd0*/  IADD3 R3, PT, PT, R8, 0x1, RZ ;  /* 0x0000000108037810 */ /* 0x000fe20007ffe0ff */
[----:B------:R-:W-:-:S06]  /*1de0*/  DSETP.GEU.AND P0, PT, R6, R4, PT ;  /* 0x000000040600722a */ /* 0x000fcc0003f0e000 */
[----:B------:R-:W-:Y:S02]  /*1df0*/  FSEL R4, R6, R4, !P0 ;  /* 0x0000000406047208 */ /* 0x000fe40004000000 */
[----:B------:R-:W-:Y:S02]  /*1e00*/  FSEL R5, R7, R5, !P0 ;  /* 0x0000000507057208 */ /* 0x000fe40004000000 */
[----:B------:R-:W-:Y:S02]  /*1e10*/  SEL R21, R8, R21, !P0 ;  /* 0x0000001508157207 */ /* 0x000fe40004000000 */
[----:B0-----:R-:W-:-:S13]  /*1e20*/  ISETP.NE.AND P1, PT, R3, R0, PT ;  /* 0x000000000300720c */ /* 0x001fda0003f25270 */
[----:B------:R-:W-:Y:S05]  /*1e30*/  @!P1 BRA `(.L_x_27) ;  /* 0x0000000000849947 */ /* 0x000fea0003800000 */
[----:B------:R-:W-:Y:S01]  /*1e40*/  MOV R8, R3 ;  /* 0x0000000300087202 */ /* 0x000fe20000000f00 */
[----:B------:R-:W-:Y:S06]  /*1e50*/  BRA `(.L_x_33) ;  /* 0xfffffff800687947 */ /* 0x000fec000383ffff */
.L_x_28:
[C---:B------:R-:W-:Y:S01]  /*1e60*/  IADD3 R3, PT, PT, R0.reuse, -0x2, RZ ;  /* 0xfffffffe00037810 */ /* 0x040fe20007ffe0ff */
[----:B------:R-:W-:Y:S01]  /*1e70*/  IMAD.MOV.U32 R6, RZ, RZ, 0x1 ;  /* 0x00000001ff067424 */ /* 0x000fe200078e00ff */
[----:B------:R-:W-:Y:S02]  /*1e80*/  MOV R21, RZ ;  /* 0x000000ff00157202 */ /* 0x000fe40000000f00 */
[----:B------:R-:W-:Y:S02]  /*1e90*/  ISETP.GE.U32.AND P0, PT, R3, 0x3, PT ;  /* 0x000000030300780c */ /* 0x000fe40003f06070 */
[----:B------:R-:W-:-:S04]  /*1ea0*/  IADD3 R3, PT, PT, R0, -0x1, RZ ;  /* 0xffffffff00037810 */ /* 0x000fc80007ffe0ff */
[----:B------:R-:W-:-:S07]  /*1eb0*/  LOP3.LUT R9, R3, 0x3, RZ, 0xc0, !PT ;  /* 0x0000000303097812 */ /* 0x000fce00078ec0ff */
[----:B------:R-:W-:Y:S05]  /*1ec0*/  @!P0 BRA `(.L_x_34) ;  /* 0x0000000000348947 */ /* 0x000fea0003800000 */
[----:B------:R-:W-:Y:S01]  /*1ed0*/  HFMA2 R21, -RZ, RZ, 0, 0 ;  /* 0x00000000ff157431 */ /* 0x000fe200000001ff */
[----:B------:R-:W-:Y:S02]  /*1ee0*/  LOP3.LUT R3, R3, 0xfffffffc, RZ, 0xc0, !PT ;  /* 0xfffffffc03037812 */ /* 0x000fe400078ec0ff */
[----:B------:R-:W-:-:S07]  /*1ef0*/  MOV R6, 0x1 ;  /* 0x0000000100067802 */ /* 0x000fce0000000f00 */
.L_x_35:
[C---:B------:R-:W-:Y:S01]  /*1f00*/  IADD3 R8, PT, PT, R6.reuse, 0x3, RZ ;  /* 0x0000000306087810 */ /* 0x040fe20007ffe0ff */
[----:B------:R-:W-:Y:S01]  /*1f10*/  DSETP.GT.AND P0, PT, R4, RZ, PT ;  /* 0x000000ff0400722a */ /* 0x000fe20003f04000 */
[----:B------:R-:W-:Y:S02]  /*1f20*/  IADD3 R7, PT, PT, R6, 0x4, RZ ;  /* 0x0000000406077810 */ /* 0x000fe40007ffe0ff */
[----:B------:R-:W-:-:S03]  /*1f30*/  ISETP.NE.AND P1, PT, R8, R3, PT ;  /* 0x000000030800720c */ /* 0x000fc60003f25270 */
[----:B------:R-:W-:Y:S02]  /*1f40*/  SEL R21, R6, R21, P0 ;  /* 0x0000001506157207 */ /* 0x000fe40000000000 */
[----:B------:R-:W-:Y:S02]  /*1f50*/  FSEL R5, R5, RZ, !P0 ;  /* 0x000000ff05057208 */ /* 0x000fe40004000000 */
[----:B------:R-:W-:Y:S02]  /*1f60*/  FSEL R4, R4, RZ, !P0 ;  /* 0x000000ff04047208 */ /* 0x000fe40004000000 */
[----:B------:R-:W-:-:S04]  /*1f70*/  MOV R6, R7 ;  /* 0x0000000700067202 */ /* 0x000fc80000000f00 */
[----:B------:R-:W-:Y:S05]  /*1f80*/  @P1 BRA `(.L_x_35) ;  /* 0xfffffffc00dc1947 */ /* 0x000fea000383ffff */
[----:B------:R-:W-:-:S07]  /*1f90*/  MOV R6, R7 ;  /* 0x0000000700067202 */ /* 0x000fce0000000f00 */
.L_x_34:
[----:B------:R-:W-:-:S13]  /*1fa0*/  ISETP.NE.AND P0, PT, R9, RZ, PT ;  /* 0x000000ff0900720c */ /* 0x000fda0003f05270 */
[----:B------:R-:W-:Y:S05]  /*1fb0*/  @!P0 BRA `(.L_x_27) ;  /* 0x0000000000248947 */ /* 0x000fea0003800000 */
[----:B------:R-:W-:-:S05]  /*1fc0*/  UMOV UR4, URZ ;  /* 0x000000ff00047c82 */ /* 0x000fca0008000000 */
.L_x_36:
[----:B------:R-:W-:Y:S01]  /*1fd0*/  UIADD3 UR4, UPT, UPT, UR4, 0x1, URZ ;  /* 0x0000000104047890 */ /* 0x000fe2000fffe0ff */
[----:B------:R-:W-:-:S05]  /*1fe0*/  DSETP.GT.AND P1, PT, R4, RZ, PT ;  /* 0x000000ff0400722a */ /* 0x000fca0003f24000 */
[----:B------:R-:W-:Y:S02]  /*1ff0*/  ISETP.NE.AND P0, PT, R9, UR4, PT ;  /* 0x0000000409007c0c */ /* 0x000fe4000bf05270 */
[----:B------:R-:W-:Y:S02]  /*2000*/  SEL R21, R6, R21, P1 ;  /* 0x0000001506157207 */ /* 0x000fe40000800000 */
[----:B------:R-:W-:Y:S02]  /*2010*/  FSEL R5, R5, RZ, !P1 ;  /* 0x000000ff05057208 */ /* 0x000fe40004800000 */
[----:B------:R-:W-:Y:S02]  /*2020*/  FSEL R4, R4, RZ, !P1 ;  /* 0x000000ff04047208 */ /* 0x000fe40004800000 */
[----:B------:R-:W-:-:S05]  /*2030*/  IADD3 R6, PT, PT, R6, 0x1, RZ ;  /* 0x0000000106067810 */ /* 0x000fca0007ffe0ff */
[----:B------:R-:W-:Y:S05]  /*2040*/  @P0 BRA `(.L_x_36) ;  /* 0xfffffffc00e00947 */ /* 0x000fea000383ffff */
.L_x_27:
[----:B------:R-:W0:Y:S02]  /*2050*/  LDC.64 R4, c[0x0][0x398] ;  /* 0x0000e600ff047b82 */ /* 0x000e240000000a00 */
[----:B0-----:R-:W-:-:S05]  /*2060*/  IMAD.WIDE R4, R2, 0x4, R4 ;  /* 0x0000000402047825 */ /* 0x001fca00078e0204 */
[----:B------:R-:W2:Y:S02]  /*2070*/  LDG.E R3, desc[UR10][R4.64] ;  /* 0x0000000a04037981 */ /* 0x000ea4000c1e1900 */
[----:B--2---:R-:W-:-:S13]  /*2080*/  ISETP.NE.AND P0, PT, R3, R21, PT ;  /* 0x000000150300720c */ /* 0x004fda0003f05270 */
[----:B------:R-:W-:Y:S05]  /*2090*/  @!P0 EXIT ;  /* 0x000000000000894d */ /* 0x000fea0003800000 */
[----:B------:R-:W0:Y:S01]  /*20a0*/  LDC R2, c[0x0][0x3a8] ;  /* 0x0000ea00ff027b82 */ /* 0x000e220000000800 */
[----:B------:R1:W-:Y:S01]  /*20b0*/  STG.E desc[UR10][R4.64], R21 ;  /* 0x0000001504007986 */ /* 0x0003e2000c10190a */
[----:B0-----:R-:W-:-:S13]  /*20c0*/  ISETP.GE.AND P0, PT, R2, 0x1, PT ;  /* 0x000000010200780c */ /* 0x001fda0003f06270 */
[----:B-1----:R-:W-:Y:S05]  /*20d0*/  @!P0 BRA `(.L_x_37) ;  /* 0x0000000400688947 */ /* 0x002fea0003800000 */
[----:B------:R-:W-:Y:S02]  /*20e0*/  ISETP.GE.U32.AND P1, PT, R2, 0x10, PT ;  /* 0x000000100200780c */ /* 0x000fe40003f26070 */
[----:B------:R-:W-:-:S11]  /*20f0*/  MOV R20, RZ ;  /* 0x000000ff00147202 */ /* 0x000fd60000000f00 */
[----:B------:R-:W-:Y:S05]  /*2100*/  @!P1 BRA `(.L_x_38) ;  /* 0x00000000008c9947 */ /* 0x000fea0003800000 */
[----:B------:R-:W0:Y:S01]  /*2110*/  LDC.64 R26, c[0x0][0x390] ;  /* 0x0000e400ff1a7b82 */ /* 0x000e220000000a00 */
[----:B------:R-:W-:Y:S01]  /*2120*/  LOP3.LUT R20, R2, 0x7ffffff0, RZ, 0xc0, !PT ;  /* 0x7ffffff002147812 */ /* 0x000fe200078ec0ff */
[----:B------:R-:W-:Y:S01]  /*2130*/  IMAD R24, R21, R2, RZ ;  /* 0x0000000215187224 */ /* 0x000fe200078e02ff */
[----:B------:R-:W-:Y:S02]  /*2140*/  IADD3 R22, PT, PT, R1, 0x40, RZ ;  /* 0x0000004001167810 */ /* 0x000fe40007ffe0ff */
[----:B------:R-:W-:-:S07]  /*2150*/  IADD3 R23, PT, PT, -R20, RZ, RZ ;  /* 0x000000ff14177210 */ /* 0x000fce0007ffe1ff */
.L_x_39:
[----:B-1----:R-:W2:Y:S04]  /*2160*/  LDL.128 R12, [R22+-0x40] ;  /* 0xffffc000160c7983 */ /* 0x002ea80000100c00 */
[----:B------:R-:W3:Y:S04]  /*2170*/  LDL.128 R16, [R22+-0x30] ;  /* 0xffffd00016107983 */ /* 0x000ee80000100c00 */
[----:B------:R-:W4:Y:S04]  /*2180*/  LDL.128 R4, [R22+-0x20] ;  /* 0xffffe00016047983 */ /* 0x000f280000100c00 */
[----:B------:R-:W4:Y:S01]  /*2190*/  LDL.128 R8, [R22+-0x10] ;  /* 0xfffff00016087983 */ /* 0x000f220000100c00 */
[----:B0-----:R-:W-:-:S05]  /*21a0*/  IMAD.WIDE R28, R24, 0x8, R26 ;  /* 0x00000008181c7825 */ /* 0x001fca00078e021a */
[----:B--2---:R-:W-:Y:S04]  /*21b0*/  REDG.E.ADD.F64.RN.STRONG.GPU desc[UR10][R28.64], R12 ;  /* 0x0000000c1c0079a6 */ /* 0x004fe8000c12ff0a */
[----:B------:R0:W-:Y:S04]  /*21c0*/  REDG.E.ADD.F64.RN.STRONG.GPU desc[UR10][R28.64+0x8], R14 ;  /* 0x0000080e1c0079a6 */ /* 0x0001e8000c12ff0a */
[----:B---3--:R-:W-:Y:S04]  /*21d0*/  REDG.E.ADD.F64.RN.STRONG.GPU desc[UR10][R28.64+0x10], R16 ;  /* 0x000010101c0079a6 */ /* 0x008fe8000c12ff0a */
[----:B------:R1:W-:Y:S04]  /*21e0*/  REDG.E.ADD.F64.RN.STRONG.GPU desc[UR10][R28.64+0x18], R18 ;  /* 0x000018121c0079a6 */ /* 0x0003e8000c12ff0a */
[----:B----4-:R-:W-:Y:S04]  /*21f0*/  REDG.E.ADD.F64.RN.STRONG.GPU desc[UR10][R28.64+0x20], R4 ;  /* 0x000020041c0079a6 */ /* 0x010fe8000c12ff0a */
[----:B0-----:R-:W2:Y:S04]  /*2200*/  LDL.128 R12, [R22] ;  /* 0x00000000160c7983 */ /* 0x001ea80000100c00 */
[----:B------:R0:W-:Y:S04]  /*2210*/  REDG.E.ADD.F64.RN.STRONG.GPU desc[UR10][R28.64+0x28], R6 ;  /* 0x000028061c0079a6 */ /* 0x0001e8000c12ff0a */
[----:B------:R-:W-:Y:S04]  /*2220*/  REDG.E.ADD.F64.RN.STRONG.GPU desc[UR10][R28.64+0x30], R8 ;  /* 0x000030081c0079a6 */ /* 0x000fe8000c12ff0a */
[----:B------:R3:W-:Y:S04]  /*2230*/  REDG.E.ADD.F64.RN.STRONG.GPU desc[UR10][R28.64+0x38], R10 ;  /* 0x0000380a1c0079a6 */ /* 0x0007e8000c12ff0a */
[----:B-1----:R-:W4:Y:S04]  /*2240*/  LDL.128 R16, [R22+0x30] ;  /* 0x0000300016107983 */ /* 0x002f280000100c00 */
[----:B0-----:R-:W4:Y:S04]  /*2250*/  LDL.128 R4, [R22+0x10] ;  /* 0x0000100016047983 */ /* 0x001f280000100c00 */
[----:B---3--:R0:W3:Y:S01]  /*2260*/  LDL.128 R8, [R22+0x20] ;  /* 0x0000200016087983 */ /* 0x0080e20000100c00 */
[----:B------:R-:W-:-:S04]  /*2270*/  IADD3 R23, PT, PT, R23, 0x10, RZ ;  /* 0x0000001017177810 */ /* 0x000fc80007ffe0ff */
[----:B------:R-:W-:Y:S01]  /*2280*/  ISETP.NE.AND P1, PT, R23, RZ, PT ;  /* 0x000000ff1700720c */ /* 0x000fe20003f25270 */
[----:B------:R-:W-:Y:S01]  /*2290*/  VIADD R24, R24, 0x10 ;  /* 0x0000001018187836 */ /* 0x000fe20000000000 */
[----:B0-----:R-:W-:Y:S01]  /*22a0*/  IADD3 R22, PT, PT, R22, 0x80, RZ ;  /* 0x0000008016167810 */ /* 0x001fe20007ffe0ff */
[----:B--2---:R1:W-:Y:S04]  /*22b0*/  REDG.E.ADD.F64.RN.STRONG.GPU desc[UR10][R28.64+0x40], R12 ;  /* 0x0000400c1c0079a6 */ /* 0x0043e8000c12ff0a */
[----:B------:R1:W-:Y:S04]  /*22c0*/  REDG.E.ADD.F64.RN.STRONG.GPU desc[UR10][R28.64+0x48], R14 ;  /* 0x0000480e1c0079a6 */ /* 0x0003e8000c12ff0a */
[----:B----4-:R1:W-:Y:S04]  /*22d0*/  REDG.E.ADD.F64.RN.STRONG.GPU desc[UR10][R28.64+0x50], R4 ;  /* 0x000050041c0079a6 */ /* 0x0103e8000c12ff0a */
[----:B------:R1:W-:Y:S04]  /*22e0*/  REDG.E.ADD.F64.RN.STRONG.GPU desc[UR10][R28.64+0x58], R6 ;  /* 0x000058061c0079a6 */ /* 0x0003e8000c12ff0a */
[----:B---3--:R1:W-:Y:S04]  /*22f0*/  REDG.E.ADD.F64.RN.STRONG.GPU desc[UR10][R28.64+0x60], R8 ;  /* 0x000060081c0079a6 */ /* 0x0083e8000c12ff0a */
[----:B------:R1:W-:Y:S04]  /*2300*/  REDG.E.ADD.F64.RN.STRONG.GPU desc[UR10][R28.64+0x68], R10 ;  /* 0x0000680a1c0079a6 */ /* 0x0003e8000c12ff0a */
[----:B------:R1:W-:Y:S04]  /*2310*/  REDG.E.ADD.F64.RN.STRONG.GPU desc[UR10][R28.64+0x70], R16 ;  /* 0x000070101c0079a6 */ /* 0x0003e8000c12ff0a */
[----:B------:R1:W-:Y:S01]  /*2320*/  REDG.E.ADD.F64.RN.STRONG.GPU desc[UR10][R28.64+0x78], R18 ;  /* 0x000078121c0079a6 */ /* 0x0003e2000c12ff0a */
[----:B------:R-:W-:Y:S05]  /*2330*/  @P1 BRA `(.L_x_39) ;  /* 0xfffffffc00881947 */ /* 0x000fea000383ffff */
.L_x_38:
[----:B-1----:R-:W-:-:S13]  /*2340*/  LOP3.LUT P1, R4, R2, 0xf, RZ, 0xc0, !PT ;  /* 0x0000000f02047812 */ /* 0x002fda000782c0ff */
[----:B------:R-:W-:Y:S05]  /*2350*/  @!P1 BRA `(.L_x_37) ;  /* 0x0000000000c89947 */ /* 0x000fea0003800000 */
[----:B------:R-:W-:Y:S02]  /*2360*/  ISETP.GE.U32.AND P1, PT, R4, 0x8, PT ;  /* 0x000000080400780c */ /* 0x000fe40003f26070 */
[----:B------:R-:W-:-:S04]  /*2370*/  LOP3.LUT R26, R2, 0x7, RZ, 0xc0, !PT ;  /* 0x00000007021a7812 */ /* 0x000fc800078ec0ff */
[----:B------:R-:W-:-:S07]  /*2380*/  ISETP.NE.AND P2, PT, R26, RZ, PT ;  /* 0x000000ff1a00720c */ /* 0x000fce0003f45270 */
[----:B------:R-:W-:Y:S06]  /*2390*/  @!P1 BRA `(.L_x_40) ;  /* 0x0000000000449947 */ /* 0x000fec0003800000 */
[----:B------:R-:W-:Y:S01]  /*23a0*/  LEA R24, R20, R1, 0x3 ;  /* 0x0000000114187211 */ /* 0x000fe200078e18ff */
[----:B------:R-:W0:Y:S04]  /*23b0*/  LDC.64 R22, c[0x0][0x390] ;  /* 0x0000e400ff167b82 */ /* 0x000e280000000a00 */
[----:B------:R-:W2:Y:S04]  /*23c0*/  LDL.128 R4, [R24] ;  /* 0x0000000018047983 */ /* 0x000ea80000100c00 */
[----:B------:R-:W3:Y:S04]  /*23d0*/  LDL.128 R8, [R24+0x10] ;  /* 0x0000100018087983 */ /* 0x000ee80000100c00 */
[----:B------:R-:W4:Y:S04]  /*23e0*/  LDL.128 R12, [R24+0x20] ;  /* 0x00002000180c7983 */ /* 0x000f280000100c00 */
[----:B------:R-:W4:Y:S01]  /*23f0*/  LDL.128 R16, [R24+0x30] ;  /* 0x0000300018107983 */ /* 0x000f220000100c00 */
[----:B------:R-:W-:-:S04]  /*2400*/  IMAD R25, R21, R2, R20 ;  /* 0x0000000215197224 */ /* 0x000fc800078e0214 */
[----:B0-----:R-:W-:-:S05]  /*2410*/  IMAD.WIDE R22, R25, 0x8, R22 ;  /* 0x0000000819167825 */ /* 0x001fca00078e0216 */
[----:B--2---:R0:W-:Y:S04]  /*2420*/  REDG.E.ADD.F64.RN.STRONG.GPU desc[UR10][R22.64], R4 ;  /* 0x00000004160079a6 */ /* 0x0041e8000c12ff0a */
[----:B------:R0:W-:Y:S04]  /*2430*/  REDG.E.ADD.F64.RN.STRONG.GPU desc[UR10][R22.64+0x8], R6 ;  /* 0x00000806160079a6 */ /* 0x0001e8000c12ff0a */
[----:B---3--:R0:W-:Y:S04]  /*2440*/  REDG.E.ADD.F64.RN.STRONG.GPU desc[UR10][R22.64+0x10], R8 ;  /* 0x00001008160079a6 */ /* 0x0081e8000c12ff0a */
[----:B------:R0:W-:Y:S04]  /*2450*/  REDG.E.ADD.F64.RN.STRONG.GPU desc[UR10][R22.64+0x18], R10 ;  /* 0x0000180a160079a6 */ /* 0x0001e8000c12ff0a */
[----:B----4-:R0:W-:Y:S04]  /*2460*/  REDG.E.ADD.F64.RN.STRONG.GPU desc[UR10][R22.64+0x20], R12 ;  /* 0x0000200c160079a6 */ /* 0x0101e8000c12ff0a */
[----:B------:R0:W-:Y:S04]  /*2470*/  REDG.E.ADD.F64.RN.STRONG.GPU desc[UR10][R22.64+0x28], R14 ;  /* 0x0000280e160079a6 */ /* 0x0001e8000c12ff0a */
[----:B------:R0:W-:Y:S04]  /*2480*/  REDG.E.ADD.F64.RN.STRONG.GPU desc[UR10][R22.64+0x30], R16 ;  /* 0x00003010160079a6 */ /* 0x0001e8000c12ff0a */
[----:B------:R0:W-:Y:S01]  /*2490*/  REDG.E.ADD.F64.RN.STRONG.GPU desc[UR10][R22.64+0x38], R18 ;  /* 0x00003812160079a6 */ /* 0x0001e2000c12ff0a */
[----:B------:R-:W-:-:S07]  /*24a0*/  IADD3 R20, PT, PT, R20, 0x8, RZ ;  /* 0x0000000814147810 */ /* 0x000fce0007ffe0ff */
.L_x_40:
[----:B------:R-:W-:Y:S05]  /*24b0*/  @!P2 BRA `(.L_x_37) ;  /* 0x000000000070a947 */ /* 0x000fea0003800000 */
[----:B------:R-:W-:Y:S02]  /*24c0*/  ISETP.GE.U32.AND P1, PT, R26, 0x4, PT ;  /* 0x000000041a00780c */ /* 0x000fe40003f26070 */
[----:B0-----:R-:W-:-:S04]  /*24d0*/  LOP3.LUT R14, R2, 0x3, RZ, 0xc0, !PT ;  /* 0x00000003020e7812 */ /* 0x001fc800078ec0ff */
[----:B------:R-:W-:-:S07]  /*24e0*/  ISETP.NE.AND P2, PT, R14, RZ, PT ;  /* 0x000000ff0e00720c */ /* 0x000fce0003f45270 */
[----:B------:R-:W-:Y:S06]  /*24f0*/  @!P1 BRA `(.L_x_41) ;  /* 0x00000000002c9947 */ /* 0x000fec0003800000 */
[----:B------:R-:W-:Y:S01]  /*2500*/  LEA R16, R20, R1, 0x3 ;  /* 0x0000000114107211 */ /* 0x000fe200078e18ff */
[----:B------:R-:W0:Y:S04]  /*2510*/  LDC.64 R12, c[0x0][0x390] ;  /* 0x0000e400ff0c7b82 */ /* 0x000e280000000a00 */
[----:B------:R-:W2:Y:S04]  /*2520*/  LDL.128 R4, [R16] ;  /* 0x0000000010047983 */ /* 0x000ea80000100c00 */
[----:B------:R-:W3:Y:S01]  /*2530*/  LDL.128 R8, [R16+0x10] ;  /* 0x0000100010087983 */ /* 0x000ee20000100c00 */
[----:B------:R-:W-:-:S04]  /*2540*/  IMAD R15, R21, R2, R20 ;  /* 0x00000002150f7224 */ /* 0x000fc800078e0214 */
[----:B0-----:R-:W-:-:S05]  /*2550*/  IMAD.WIDE R12, R15, 0x8, R12 ;  /* 0x000000080f0c7825 */ /* 0x001fca00078e020c */
[----:B--2---:R0:W-:Y:S04]  /*2560*/  REDG.E.ADD.F64.RN.STRONG.GPU desc[UR10][R12.64], R4 ;  /* 0x000000040c0079a6 */ /* 0x0041e8000c12ff0a */
[----:B------:R0:W-:Y:S04]  /*2570*/  REDG.E.ADD.F64.RN.STRONG.GPU desc[UR10][R12.64+0x8], R6 ;  /* 0x000008060c0079a6 */ /* 0x0001e8000c12ff0a */
[----:B---3--:R0:W-:Y:S04]  /*2580*/  REDG.E.ADD.F64.RN.STRONG.GPU desc[UR10][R12.64+0x10], R8 ;  /* 0x000010080c0079a6 */ /* 0x0081e8000c12ff0a */
[----:B------:R0:W-:Y:S01]  /*2590*/  REDG.E.ADD.F64.RN.STRONG.GPU desc[UR10][R12.64+0x18], R10 ;  /* 0x0000180a0c0079a6 */ /* 0x0001e2000c12ff0a */
[----:B------:R-:W-:-:S07]  /*25a0*/  IADD3 R20, PT, PT, R20, 0x4, RZ ;  /* 0x0000000414147810 */ /* 0x000fce0007ffe0ff */
.L_x_41:
[----:B------:R-:W-:Y:S05]  /*25b0*/  @!P2 BRA `(.L_x_37) ;  /* 0x000000000030a947 */ /* 0x000fea0003800000 */
[----:B0-----:R-:W0:Y:S01]  /*25c0*/  LDC.64 R8, c[0x0][0x390] ;  /* 0x0000e400ff087b82 */ /* 0x001e220000000a00 */
[----:B------:R-:W-:Y:S01]  /*25d0*/  IADD3 R10, PT, PT, -R14, RZ, RZ ;  /* 0x000000ff0e0a7210 */ /* 0x000fe20007ffe1ff */
[----:B------:R-:W-:Y:S02]  /*25e0*/  IMAD R12, R20, 0x8, R1 ;  /* 0x00000008140c7824 */ /* 0x000fe400078e0201 */
[----:B------:R-:W-:-:S07]  /*25f0*/  IMAD R11, R21, R2, R20 ;  /* 0x00000002150b7224 */ /* 0x000fce00078e0214 */
.L_x_42:
[----:B-1----:R1:W2:Y:S01]  /*2600*/  LDL.64 R6, [R12] ;  /* 0x000000000c067983 */ /* 0x0022a20000100a00 */
[----:B------:R-:W-:Y:S01]  /*2610*/  IADD3 R10, PT, PT, R10, 0x1, RZ ;  /* 0x000000010a0a7810 */ /* 0x000fe20007ffe0ff */
[----:B0-----:R-:W-:-:S03]  /*2620*/  IMAD.WIDE R4, R11, 0x8, R8 ;  /* 0x000000080b047825 */ /* 0x001fc600078e0208 */
[----:B------:R-:W-:Y:S02]  /*2630*/  ISETP.NE.AND P1, PT, R10, RZ, PT ;  /* 0x000000ff0a00720c */ /* 0x000fe40003f25270 */
[----:B------:R-:W-:Y:S02]  /*2640*/  IADD3 R11, PT, PT, R11, 0x1, RZ ;  /* 0x000000010b0b7810 */ /* 0x000fe40007ffe0ff */
[----:B-1----:R-:W-:Y:S01]  /*2650*/  IADD3 R12, PT, PT, R12, 0x8, RZ ;  /* 0x000000080c0c7810 */ /* 0x002fe20007ffe0ff */
[----:B--2---:R1:W-:Y:S08]  /*2660*/  REDG.E.ADD.F64.RN.STRONG.GPU desc[UR10][R4.64], R6 ;  /* 0x00000006040079a6 */ /* 0x0043f0000c12ff0a */
[----:B------:R-:W-:Y:S05]  /*2670*/  @P1 BRA `(.L_x_42) ;  /* 0xfffffffc00e01947 */ /* 0x000fea000383ffff */
.L_x_37:
[----:B------:R-:W0:Y:S01]  /*2680*/  LDC.64 R26, c[0x0][0x3a0] ;  /* 0x0000e800ff1a7b82 */ /* 0x000e220000000a00 */
[----:B------:R-:W-:Y:S01]  /*2690*/  ISETP.NE.AND P1, PT, R3, -0x1, PT ;  /* 0xffffffff0300780c */ /* 0x000fe20003f25270 */
[----:B------:R-:W-:Y:S01]  /*26a0*/  HFMA2 R20, -RZ, RZ, 0, 5.9604644775390625e-08 ;  /* 0x00000001ff147431 */ /* 0x000fe200000001ff */
[----:B------:R-:W-:Y:S01]  /*26b0*/  BSSY.RECONVERGENT B0, `(.L_x_43) ;  /* 0x000007f000007945 */ /* 0x000fe20003800200 */
[----:B01----:R-:W-:-:S05]  /*26c0*/  IMAD.WIDE.U32 R4, R21, 0x4, R26 ;  /* 0x0000000415047825 */ /* 0x003fca00078e001a */
[----:B------:R0:W-:Y:S05]  /*26d0*/  REDG.E.ADD.STRONG.GPU desc[UR10][R4.64], R20 ;  /* 0x000000140400798e */ /* 0x0001ea000c12e10a */
[----:B------:R-:W-:Y:S05]  /*26e0*/  @!P1 BRA `(.L_x_44) ;  /* 0x0000000400ec9947 */ /* 0x000fea0003800000 */
[----:B------:R-:W-:Y:S05]  /*26f0*/  @!P0 BRA `(.L_x_45) ;  /* 0x0000000400dc8947 */ /* 0x000fea0003800000 */
[----:B------:R-:W-:Y:S02]  /*2700*/  ISETP.GE.U32.AND P0, PT, R2, 0x10, PT ;  /* 0x000000100200780c */ /* 0x000fe40003f06070 */
[----:B------:R-:W-:-:S11]  /*2710*/  MOV R21, RZ ;  /* 0x000000ff00157202 */ /* 0x000fd60000000f00 */
[----:B------:R-:W-:Y:S05]  /*2720*/  @!P0 BRA `(.L_x_46) ;  /* 0x0000000000cc8947 */ /* 0x000fea0003800000 */
[----:B------:R-:W1:Y:S01]  /*2730*/  LDC.64 R28, c[0x0][0x390] ;  /* 0x0000e400ff1c7b82 */ /* 0x000e620000000a00 */
[----:B------:R-:W-:Y:S01]  /*2740*/  LOP3.LUT R21, R2, 0x7ffffff0, RZ, 0xc0, !PT ;  /* 0x7ffffff002157812 */ /* 0x000fe200078ec0ff */
[----:B------:R-:W-:Y:S01]  /*2750*/  IMAD R24, R3, R2, RZ ;  /* 0x0000000203187224 */ /* 0x000fe200078e02ff */
[----:B------:R-:W-:-:S03]  /*2760*/  IADD3 R22, PT, PT, R1, 0x40, RZ ;  /* 0x0000004001167810 */ /* 0x000fc60007ffe0ff */
[----:B------:R-:W-:-:S07]  /*2770*/  IMAD.MOV R23, RZ, RZ, -R21 ;  /* 0x000000ffff177224 */ /* 0x000fce00078e0a15 */
.L_x_47:
[----:B0-2---:R-:W2:Y:S04]  /*2780*/  LDL.128 R4, [R22+-0x40] ;  /* 0xffffc00016047983 */ /* 0x005ea80000100c00 */
[----:B------:R-:W3:Y:S01]  /*2790*/  LDL.128 R8, [R22+-0x30] ;  /* 0xffffd00016087983 */ /* 0x000ee20000100c00 */
[----:B-1----:R-:W-:-:S03]  /*27a0*/  IMAD.WIDE R30, R24, 0x8, R28 ;  /* 0x00000008181e7825 */ /* 0x002fc600078e021c */
[----:B------:R-:W4:Y:S04]  /*27b0*/  LDL.128 R12, [R22+-0x20] ;  /* 0xffffe000160c7983 */ /* 0x000f280000100c00 */
[----:B------:R-:W4:Y:S01]  /*27c0*/  LDL.128 R16, [R22+-0x10] ;  /* 0xfffff00016107983 */ /* 0x000f220000100c00 */
[----:B--2---:R-:W-:Y:S02]  /*27d0*/  DADD R4, -RZ, -R4 ;  /* 0x00000000ff047229 */ /* 0x004fe40000000904 */
[----:B------:R-:W-:Y:S02]  /*27e0*/  DADD R6, -RZ, -R6 ;  /* 0x00000000ff067229 */ /* 0x000fe40000000906 */
[----:B---3--:R-:W-:Y:S02]  /*27f0*/  DADD R8, -RZ, -R8 ;  /* 0x00000000ff087229 */ /* 0x008fe40000000908 */
[----:B------:R-:W-:Y:S01]  /*2800*/  DADD R10, -RZ, -R10 ;  /* 0x00000000ff0a7229 */ /* 0x000fe2000000090a */
[----:B------:R-:W-:Y:S01]  /*2810*/  REDG.E.ADD.F64.RN.STRONG.GPU desc[UR10][R30.64], R4 ;  /* 0x000000041e0079a6 */ /* 0x000fe2000c12ff0a */
[----:B----4-:R-:W-:-:S02]  /*2820*/  DADD R12, -RZ, -R12 ;  /* 0x00000000ff0c7229 */ /* 0x010fc4000000090c */
[----:B------:R-:W-:Y:S01]  /*2830*/  DADD R14, -RZ, -R14 ;  /* 0x00000000ff0e7229 */ /* 0x000fe2000000090e */
[----:B------:R0:W-:Y:S01]  /*2840*/  REDG.E.ADD.F64.RN.STRONG.GPU desc[UR10][R30.64+0x8], R6 ;  /* 0x000008061e0079a6 */ /* 0x0001e2000c12ff0a */
[----:B------:R-:W-:Y:S02]  /*2850*/  DADD R16, -RZ, -R16 ;  /* 0x00000000ff107229 */ /* 0x000fe40000000910 */
[----:B------:R-:W-:Y:S01]  /*2860*/  DADD R18, -RZ, -R18 ;  /* 0x00000000ff127229 */ /* 0x000fe20000000912 */
[----:B------:R-:W-:Y:S04]  /*2870*/  REDG.E.ADD.F64.RN.STRONG.GPU desc[UR10][R30.64+0x10], R8 ;  /* 0x000010081e0079a6 */ /* 0x000fe8000c12ff0a */
[----:B------:R1:W-:Y:S04]  /*2880*/  REDG.E.ADD.F64.RN.STRONG.GPU desc[UR10][R30.64+0x18], R10 ;  /* 0x0000180a1e0079a6 */ /* 0x0003e8000c12ff0a */
[----:B------:R-:W-:Y:S04]  /*2890*/  REDG.E.ADD.F64.RN.STRONG.GPU desc[UR10][R30.64+0x20], R12 ;  /* 0x0000200c1e0079a6 */ /* 0x000fe8000c12ff0a */
[----:B0-----:R-:W2:Y:S04]  /*28a0*/  LDL.128 R4, [R22] ;  /* 0x0000000016047983 */ /* 0x001ea80000100c00 */
[----:B------:R0:W-:Y:S04]  /*28b0*/  REDG.E.ADD.F64.RN.STRONG.GPU desc[UR10][R30.64+0x28], R14 ;  /* 0x0000280e1e0079a6 */ /* 0x0001e8000c12ff0a */
[----:B-1----:R-:W3:Y:S04]  /*28c0*/  LDL.128 R8, [R22+0x10] ;  /* 0x0000100016087983 */ /* 0x002ee80000100c00 */
[----:B------:R-:W-:Y:S04]  /*28d0*/  REDG.E.ADD.F64.RN.STRONG.GPU desc[UR10][R30.64+0x30], R16 ;  /* 0x000030101e0079a6 */ /* 0x000fe8000c12ff0a */
[----:B------:R1:W-:Y:S04]  /*28e0*/  REDG.E.ADD.F64.RN.STRONG.GPU desc[UR10][R30.64+0x38], R18 ;  /* 0x000038121e0079a6 */ /* 0x0003e8000c12ff0a */
[----:B0-----:R-:W4:Y:S04]  /*28f0*/  LDL.128 R12, [R22+0x20] ;  /* 0x00002000160c7983 */ /* 0x001f280000100c00 */
[----:B-1----:R0:W4:Y:S01]  /*2900*/  LDL.128 R16, [R22+0x30] ;  /* 0x0000300016107983 */ /* 0x0021220000100c00 */
[----:B------:R-:W-:-:S04]  /*2910*/  IADD3 R23, PT, PT, R23, 0x10, RZ ;  /* 0x0000001017177810 */ /* 0x000fc80007ffe0ff */
[----:B------:R-:W-:Y:S02]  /*2920*/  ISETP.NE.AND P0, PT, R23, RZ, PT ;  /* 0x000000ff1700720c */ /* 0x000fe40003f05270 */
[----:B------:R-:W-:Y:S02]  /*2930*/  IADD3 R24, PT, PT, R24, 0x10, RZ ;  /* 0x0000001018187810 */ /* 0x000fe40007ffe0ff */
[----:B0-----:R-:W-:Y:S01]  /*2940*/  IADD3 R22, PT, PT, R22, 0x80, RZ ;  /* 0x0000008016167810 */ /* 0x001fe20007ffe0ff */
[----:B--2---:R-:W-:Y:S02]  /*2950*/  DADD R4, -RZ, -R4 ;  /* 0x00000000ff047229 */ /* 0x004fe40000000904 */
[----:B------:R-:W-:-:S05]  /*2960*/  DADD R6, -RZ, -R6 ;  /* 0x00000000ff067229 */ /* 0x000fca0000000906 */
[----:B------:R2:W-:Y:S01]  /*2970*/  REDG.E.ADD.F64.RN.STRONG.GPU desc[UR10][R30.64+0x40], R4 ;  /* 0x000040041e0079a6 */ /* 0x0005e2000c12ff0a */
[----:B---3--:R-:W-:Y:S02]  /*2980*/  DADD R8, -RZ, -R8 ;  /* 0x00000000ff087229 */ /* 0x008fe40000000908 */
[----:B------:R-:W-:Y:S01]  /*2990*/  DADD R10, -RZ, -R10 ;  /* 0x00000000ff0a7229 */ /* 0x000fe2000000090a */
[----:B------:R2:W-:Y:S04]  /*29a0*/  REDG.E.ADD.F64.RN.STRONG.GPU desc[UR10][R30.64+0x48], R6 ;  /* 0x000048061e0079a6 */ /* 0x0005e8000c12ff0a */
[----:B------:R2:W-:Y:S04]  /*29b0*/  REDG.E.ADD.F64.RN.STRONG.GPU desc[UR10][R30.64+0x50], R8 ;  /* 0x000050081e0079a6 */ /* 0x0005e8000c12ff0a */
[----:B------:R2:W-:Y:S01]  /*29c0*/  REDG.E.ADD.F64.RN.STRONG.GPU desc[UR10][R30.64+0x58], R10 ;  /* 0x0000580a1e0079a6 */ /* 0x0005e2000c12ff0a */
[----:B----4-:R-:W-:-:S02]  /*29d0*/  DADD R12, -RZ, -R12 ;  /* 0x00000000ff0c7229 */ /* 0x010fc4000000090c */
[----:B------:R-:W-:-:S05]  /*29e0*/  DADD R14, -RZ, -R14 ;  /* 0x00000000ff0e7229 */ /* 0x000fca000000090e */
[----:B------:R2:W-:Y:S01]  /*29f0*/  REDG.E.ADD.F64.RN.STRONG.GPU desc[UR10][R30.64+0x60], R12 ;  /* 0x0000600c1e0079a6 */ /* 0x0005e2000c12ff0a */
[----:B------:R-:W-:-:S03]  /*2a00*/  DADD R16, -RZ, -R16 ;  /* 0x00000000ff107229 */ /* 0x000fc60000000910 */
[----:B------:R2:W-:Y:S01]  /*2a10*/  REDG.E.ADD.F64.RN.STRONG.GPU desc[UR10][R30.64+0x68], R14 ;  /* 0x0000680e1e0079a6 */ /* 0x0005e2000c12ff0a */
[----:B------:R-:W-:-:S03]  /*2a20*/  DADD R18, -RZ, -R18 ;  /* 0x00000000ff127229 */ /* 0x000fc60000000912 */
[----:B------:R2:W-:Y:S04]  /*2a30*/  REDG.E.ADD.F64.RN.STRONG.GPU desc[UR10][R30.64+0x70], R16 ;  /* 0x000070101e0079a6 */ /* 0x0005e8000c12ff0a */
[----:B------:R2:W-:Y:S01]  /*2a40*/  REDG.E.ADD.F64.RN.STRONG.GPU desc[UR10][R30.64+0x78], R18 ;  /* 0x000078121e0079a6 */ /* 0x0005e2000c12ff0a */
[----:B------:R-:W-:Y:S05]  /*2a50*/  @P0 BRA `(.L_x_47) ;  /* 0xfffffffc00480947 */ /* 0x000fea000383ffff */
.L_x_46:
[----:B0-2---:R-:W-:-:S13]  /*2a60*/  LOP3.LUT P0, R4, R2, 0xf, RZ, 0xc0, !PT ;  /* 0x0000000f02047812 */ /* 0x005fda000780c0ff */
[----:B------:R-:W-:Y:S05]  /*2a70*/  @!P0 BRA `(.L_x_45) ;  /* 0x0000000000fc8947 */ /* 0x000fea0003800000 */
[----:B------:R-:W-:Y:S02]  /*2a80*/  ISETP.GE.U32.AND P0, PT, R4, 0x8, PT ;  /* 0x000000080400780c */ /* 0x000fe40003f06070 */
[----:B------:R-:W-:-:S04]  /*2a90*/  LOP3.LUT R24, R2, 0x7, RZ, 0xc0, !PT ;  /* 0x0000000702187812 */ /* 0x000fc800078ec0ff */
[----:B------:R-:W-:-:S07]  /*2aa0*/  ISETP.NE.AND P1, PT, R24, RZ, PT ;  /* 0x000000ff1800720c */ /* 0x000fce0003f25270 */
[----:B------:R-:W-:Y:S06]  /*2ab0*/  @!P0 BRA `(.L_x_48) ;  /* 0x0000000000648947 */ /* 0x000fec0003800000 */
[----:B------:R-:W0:Y:S01]  /*2ac0*/  LDC.64 R22, c[0x0][0x390] ;  /* 0x0000e400ff167b82 */ /* 0x000e220000000a00 */
[----:B------:R-:W-:Y:S01]  /*2ad0*/  LEA R25, R21, R1, 0x3 ;  /* 0x0000000115197211 */ /* 0x000fe200078e18ff */
[----:B------:R-:W-:-:S04]  /*2ae0*/  IMAD R17, R3, R2, R21 ;  /* 0x0000000203117224 */ /* 0x000fc800078e0215 */
[----:B------:R-:W2:Y:S04]  /*2af0*/  LDL.128 R4, [R25] ;  /* 0x0000000019047983 */ /* 0x000ea80000100c00 */
[----:B------:R-:W3:Y:S04]  /*2b00*/  LDL.128 R8, [R25+0x10] ;  /* 0x0000100019087983 */ /* 0x000ee80000100c00 */
[----:B------:R-:W4:Y:S01]  /*2b10*/  LDL.128 R12, [R25+0x20] ;  /* 0x00002000190c7983 */ /* 0x000f220000100c00 */
[----:B0-----:R-:W-:-:S03]  /*2b20*/  IMAD.WIDE R22, R17, 0x8, R22 ;  /* 0x0000000811167825 */ /* 0x001fc600078e0216 */
[----:B------:R-:W4:Y:S01]  /*2b30*/  LDL.128 R16, [R25+0x30] ;  /* 0x0000300019107983 */ /* 0x000f220000100c00 */
[----:B--2---:R-:W-:Y:S02]  /*2b40*/  DADD R4, -RZ, -R4 ;  /* 0x00000000ff047229 */ /* 0x004fe40000000904 */
[----:B------:R-:W-:Y:S02]  /*2b50*/  DADD R6, -RZ, -R6 ;  /* 0x00000000ff067229 */ /* 0x000fe40000000906 */
[----:B---3--:R-:W-:Y:S02]  /*2b60*/  DADD R8, -RZ, -R8 ;  /* 0x00000000ff087229 */ /* 0x008fe40000000908 */
[----:B------:R-:W-:Y:S01]  /*2b70*/  DADD R10, -RZ, -R10 ;  /* 0x00000000ff0a7229 */ /* 0x000fe2000000090a */
[----:B------:R0:W-:Y:S01]  /*2b80*/  REDG.E.ADD.F64.RN.STRONG.GPU desc[UR10][R22.64], R4 ;  /* 0x00000004160079a6 */ /* 0x0001e2000c12ff0a */
[----:B----4-:R-:W-:Y:S02]  /*2b90*/  DADD R12, -RZ, -R12 ;  /* 0x00000000ff0c7229 */ /* 0x010fe4000000090c */
[----:B------:R-:W-:Y:S01]  /*2ba0*/  DADD R14, -RZ, -R14 ;  /* 0x00000000ff0e7229 */ /* 0x000fe2000000090e */
[----:B------:R0:W-:Y:S04]  /*2bb0*/  REDG.E.ADD.F64.RN.STRONG.GPU desc[UR10][R22.64+0x8], R6 ;  /* 0x00000806160079a6 */ /* 0x0001e8000c12ff0a */
[----:B------:R0:W-:Y:S04]  /*2bc0*/  REDG.E.ADD.F64.RN.STRONG.GPU desc[UR10][R22.64+0x10], R8 ;  /* 0x00001008160079a6 */ /* 0x0001e8000c12ff0a */
[----:B------:R0:W-:Y:S01]  /*2bd0*/  REDG.E.ADD.F64.RN.STRONG.GPU desc[UR10][R22.64+0x18], R10 ;  /* 0x0000180a160079a6 */ /* 0x0001e2000c12ff0a */
[----:B------:R-:W-:-:S02]  /*2be0*/  DADD R16, -RZ, -R16 ;  /* 0x00000000ff107229 */ /* 0x000fc40000000910 */
[----:B------:R-:W-:Y:S01]  /*2bf0*/  DADD R18, -RZ, -R18 ;  /* 0x00000000ff127229 */ /* 0x000fe20000000912 */
[----:B------:R0:W-:Y:S04]  /*2c00*/  REDG.E.ADD.F64.RN.STRONG.GPU desc[UR10][R22.64+0x20], R12 ;  /* 0x0000200c160079a6 */ /* 0x0001e8000c12ff0a */
[----:B------:R0:W-:Y:S04]  /*2c10*/  REDG.E.ADD.F64.RN.STRONG.GPU desc[UR10][R22.64+0x28], R14 ;  /* 0x0000280e160079a6 */ /* 0x0001e8000c12ff0a */
[----:B------:R0:W-:Y:S04]  /*2c20*/  REDG.E.ADD.F64.RN.STRONG.GPU desc[UR10][R22.64+0x30], R16 ;  /* 0x00003010160079a6 */ /* 0x0001e8000c12ff0a */
[----:B------:R0:W-:Y:S01]  /*2c30*/  REDG.E.ADD.F64.RN.STRONG.GPU desc[UR10][R22.64+0x38], R18 ;  /* 0x00003812160079a6 */ /* 0x0001e2000c12ff0a */
[----:B------:R-:W-:-:S07]  /*2c40*/  IADD3 R21, PT, PT, R21, 0x8, RZ ;  /* 0x0000000815157810 */ /* 0x000fce0007ffe0ff */
.L_x_48:
        /* <DEDUP_REMOVED lines=10> */
[----:B0-----:R-:W-:Y:S01]  /*2cf0*/  IMAD.WIDE R12, R15, 0x8, R12 ;  /* 0x000000080f0c7825 */ /* 0x001fe200078e020c */
[----:B--2---:R-:W-:Y:S02]  /*2d00*/  DADD R4, -RZ, -R4 ;  /* 0x00000000ff047229 */ /* 0x004fe40000000904 */
[----:B------:R-:W-:Y:S02]  /*2d10*/  DADD R6, -RZ, -R6 ;  /* 0x00000000ff067229 */ /* 0x000fe40000000906 */
[----:B---3--:R-:W-:Y:S02]  /*2d20*/  DADD R8, -RZ, -R8 ;  /* 0x00000000ff087229 */ /* 0x008fe40000000908 */
[----:B------:R-:W-:Y:S01]  /*2d30*/  DADD R10, -RZ, -R10 ;  /* 0x00000000ff0a7229 */ /* 0x000fe2000000090a */
[----:B------:R0:W-:Y:S04]  /*2d40*/  REDG.E.ADD.F64.RN.STRONG.GPU desc[UR10][R12.64], R4 ;  /* 0x000000040c0079a6 */ /* 0x0001e8000c12ff0a */
[----:B------:R0:W-:Y:S04]  /*2d50*/  REDG.E.ADD.F64.RN.STRONG.GPU desc[UR10][R12.64+0x8], R6 ;  /* 0x000008060c0079a6 */ /* 0x0001e8000c12ff0a */
[----:B------:R0:W-:Y:S04]  /*2d60*/  REDG.E.ADD.F64.RN.STRONG.GPU desc[UR10][R12.64+0x10], R8 ;  /* 0x000010080c0079a6 */ /* 0x0001e8000c12ff0a */
[----:B------:R0:W-:Y:S01]  /*2d70*/  REDG.E.ADD.F64.RN.STRONG.GPU desc[UR10][R12.64+0x18], R10 ;  /* 0x0000180a0c0079a6 */ /* 0x0001e2000c12ff0a */
[----:B------:R-:W-:-:S07]  /*2d80*/  IADD3 R21, PT, PT, R21, 0x4, RZ ;  /* 0x0000000415157810 */ /* 0x000fce0007ffe0ff */
.L_x_49:
[----:B------:R-:W-:Y:S05]  /*2d90*/  @!P1 BRA `(.L_x_45) ;  /* 0x0000000000349947 */ /* 0x000fea0003800000 */
[----:B0-----:R-:W0:Y:S01]  /*2da0*/  LDC.64 R4, c[0x0][0x390] ;  /* 0x0000e400ff047b82 */ /* 0x001e220000000a00 */
[----:B------:R-:W-:Y:S01]  /*2db0*/  IMAD R10, R21, 0x8, R1 ;  /* 0x00000008150a7824 */ /* 0x000fe200078e0201 */
[----:B------:R-:W-:Y:S01]  /*2dc0*/  IADD3 R14, PT, PT, -R14, RZ, RZ ;  /* 0x000000ff0e0e7210 */ /* 0x000fe20007ffe1ff */
[----:B------:R-:W-:-:S07]  /*2dd0*/  IMAD R21, R3, R2, R21 ;  /* 0x0000000203157224 */ /* 0x000fce00078e0215 */
.L_x_50:
[----:B-1----:R1:W2:Y:S01]  /*2de0*/  LDL.64 R6, [R10] ;  /* 0x000000000a067983 */ /* 0x0022a20000100a00 */
[----:B------:R-:W-:-:S04]  /*2df0*/  IADD3 R14, PT, PT, R14, 0x1, RZ ;  /* 0x000000010e0e7810 */ /* 0x000fc80007ffe0ff */
[----:B------:R-:W-:Y:S02]  /*2e00*/  ISETP.NE.AND P0, PT, R14, RZ, PT ;  /* 0x000000ff0e00720c */ /* 0x000fe40003f05270 */
[----:B-1----:R-:W-:Y:S01]  /*2e10*/  IADD3 R10, PT, PT, R10, 0x8, RZ ;  /* 0x000000080a0a7810 */ /* 0x002fe20007ffe0ff */
[----:B--2---:R-:W-:Y:S01]  /*2e20*/  DADD R8, -RZ, -R6 ;  /* 0x00000000ff087229 */ /* 0x004fe20000000906 */
[C---:B0-----:R-:W-:Y:S01]  /*2e30*/  IMAD.WIDE R6, R21.reuse, 0x8, R4 ;  /* 0x0000000815067825 */ /* 0x041fe200078e0204 */
[----:B------:R-:W-:-:S05]  /*2e40*/  IADD3 R21, PT, PT, R21, 0x1, RZ ;  /* 0x0000000115157810 */ /* 0x000fca0007ffe0ff */
[----:B------:R1:W-:Y:S03]  /*2e50*/  REDG.E.ADD.F64.RN.STRONG.GPU desc[UR10][R6.64], R8 ;  /* 0x00000008060079a6 */ /* 0x0003e6000c12ff0a */
[----:B------:R-:W-:Y:S05]  /*2e60*/  @P0 BRA `(.L_x_50) ;  /* 0xfffffffc00dc0947 */ /* 0x000fea000383ffff */
.L_x_45:
[----:B------:R-:W-:Y:S01]  /*2e70*/  IMAD.WIDE R2, R3, 0x4, R26 ;  /* 0x0000000403027825 */ /* 0x000fe200078e021a */
[----:B0-----:R-:W-:-:S05]  /*2e80*/  MOV R5, 0xffffffff ;  /* 0xffffffff00057802 */ /* 0x001fca0000000f00 */
[----:B------:R2:W-:Y:S02]  /*2e90*/  REDG.E.ADD.STRONG.GPU desc[UR10][R2.64], R5 ;  /* 0x000000050200798e */ /* 0x0005e4000c12e10a */
.L_x_44:
[----:B------:R-:W-:Y:S05]  /*2ea0*/  BSYNC.RECONVERGENT B0 ;  /* 0x0000000000007941 */ /* 0x000fea0003800200 */
.L_x_43:
[----:B------:R-:W-:-:S05]  /*2eb0*/  IMAD.WIDE R26, R0, 0x4, R26 ;  /* 0x00000004001a7825 */ /* 0x000fca00078e021a */
[----:B------:R-:W-:Y:S01]  /*2ec0*/  ATOMG.E.EXCH.STRONG.GPU PT, RZ, desc[UR10][R26.64], R20 ;  /* 0x800000141aff79a8 */ /* 0x000fe2000c1ef10a */
[----:B------:R-:W-:Y:S05]  /*2ed0*/  EXIT ;  /* 0x000000000000794d */ /* 0x000fea0003800000 */
.L_x_51:
        /* <DEDUP_REMOVED lines=10> */
.L_x_54:


//--------------------- .nv.shared.reserved.0     --------------------------
	.section	.nv.shared.reserved.0,"aw",@nobits
	.weak		__nv_reservedSMEM_offset_0_alias
	.size		__nv_reservedSMEM_offset_0_alias, 0, 64
	.other		__nv_reservedSMEM_offset_0_alias,@"STO_CUDA_RESERVED_SHARED STV_DEFAULT"
__nv_reservedSMEM_offset_0_alias:
	.zero		0
	.zero		64


//--------------------- .nv.constant0._Z12calculationsPdS_Piii --------------------------
	.section	.nv.constant0._Z12calculationsPdS_Piii,"a",@progbits
	.sectionflags	@""
	.align	4
.nv.constant0._Z12calculationsPdS_Piii:
	.zero		928


//--------------------- .nv.constant0._Z12findClustersPdS_S_PiS0_iii --------------------------
	.section	.nv.constant0._Z12findClustersPdS_S_PiS0_iii,"a",@progbits
	.sectionflags	@""
	.align	4
.nv.constant0._Z12findClustersPdS_S_PiS0_iii:
	.zero		948


//--------------------- SYMBOLS --------------------------

	.type		.nv.reservedSmem.offset0,@object
	.size		.nv.reservedSmem.offset0,0x4
